def matmul_kernel(
    a_ptr,
    b_ptr,
    c_ptr,
    M,
    N,
    K,
    stride_am,
    stride_ak,
    stride_bk,
    stride_bn,
    stride_cm,
    stride_cn,
    BLOCK_M: tl.constexpr,
    BLOCK_N: tl.constexpr,
    BLOCK_K: tl.constexpr,
    GROUP_M: tl.constexpr,
):
    pid = tl.program_id(axis=0)
    num_pid_m = tl.cdiv(M, BLOCK_M)
    num_pid_n = tl.cdiv(N, BLOCK_N)
    num_pid_in_group = GROUP_M * num_pid_n
    group_id = pid // num_pid_in_group
    first_pid_m = group_id * GROUP_M
    group_size_m = min(num_pid_m - first_pid_m, GROUP_M)
    pid_m = first_pid_m + ((pid % num_pid_in_group) % group_size_m)
    pid_n = (pid % num_pid_in_group) // group_size_m

    offs_am = (pid_m * BLOCK_M + tl.arange(0, BLOCK_M)) % M
    offs_bn = (pid_n * BLOCK_N + tl.arange(0, BLOCK_N)) % N
    offs_k = tl.arange(0, BLOCK_K)
    a_ptrs = a_ptr + offs_am[:, None] * stride_am + offs_k[None, :] * stride_ak
    b_ptrs = b_ptr + offs_k[:, None] * stride_bk + offs_bn[None, :] * stride_bn

    acc = tl.zeros((BLOCK_M, BLOCK_N), dtype=tl.float32)
    for kk in range(0, tl.cdiv(K, BLOCK_K)):
        a = tl.load(a_ptrs, mask=offs_k[None, :] < K - kk * BLOCK_K, other=0.0)
        b = tl.load(b_ptrs, mask=offs_k[:, None] < K - kk * BLOCK_K, other=0.0)
        acc = tl.dot(a, b, acc)
        a_ptrs += BLOCK_K * stride_ak
        b_ptrs += BLOCK_K * stride_bk

    c = acc.to(c_ptr.dtype.element_ty)
    offs_cm = pid_m * BLOCK_M + tl.arange(0, BLOCK_M)
    offs_cn = pid_n * BLOCK_N + tl.arange(0, BLOCK_N)
    c_ptrs = c_ptr + offs_cm[:, None] * stride_cm + offs_cn[None, :] * stride_cn
    mask = (offs_cm[:, None] < M) & (offs_cn[None, :] < N)
    tl.store(c_ptrs, c, mask=mask)

# config = {"BLOCK_K": 128, "BLOCK_M": 128, "BLOCK_N": 64, "GROUP_M": 8, "arch": "sm_80", "dtype": "bf16", "num_ctas": 1, "num_stages": 2, "num_warps": 8}
# arch = sm_80


// ===== COMPILED SASS (sm_80) =====

	.target	sm_80

	.elftype	@"ET_EXEC"


//--------------------- .note.nv.tkinfo           --------------------------
	.section	.note.nv.tkinfo,"",@"SHT_NOTE"
	.sectionflags	@"SHF_NOTE_NV_TKINFO"
	.tkinfo
        /*0018*/ 	.word	0x00000002
        /*0030*/ 	.string	""
        /*0030*/ 	.string	"ptxas"
        /*0030*/ 	.string	"Cuda compilation tools, release 13.0, V13.0.88"
        /*0030*/ 	.string	"Build cuda_13.0.r13.0/compiler.36424714_0"
        /*0030*/ 	.string	"-v  -suppress-debug-info  -lineinfo  -arch sm_80 "



//--------------------- .note.nv.cuinfo           --------------------------
	.section	.note.nv.cuinfo,"",@"SHT_NOTE"
	.sectionflags	@"SHF_NOTE_NV_CUINFO"
        /*0018*/ 	.short	0x0002
        /*001a*/ 	.short	0x0050
        /*001c*/ 	.short	0x0082
	.zero		2


//--------------------- .nv.info                  --------------------------
	.section	.nv.info,"",@"SHT_CUDA_INFO"
	.align	4


	//----- nvinfo : EIATTR_REGCOUNT
	.align		4
        /*0000*/ 	.byte	0x04, 0x2f
        /*0002*/ 	.short	(.L_1 - .L_0)
	.align		4
.L_0:
        /*0004*/ 	.word	index@(matmul_kernel)
        /*0008*/ 	.word	0x000000ff


	//----- nvinfo : EIATTR_FRAME_SIZE
	.align		4
.L_1:
        /*000c*/ 	.byte	0x04, 0x11
        /*000e*/ 	.short	(.L_3 - .L_2)
	.align		4
.L_2:
        /*0010*/ 	.word	index@(matmul_kernel)
        /*0014*/ 	.word	0x00000008


	//----- nvinfo : EIATTR_MIN_STACK_SIZE
	.align		4
.L_3:
        /*0018*/ 	.byte	0x04, 0x12
        /*001a*/ 	.short	(.L_5 - .L_4)
	.align		4
.L_4:
        /*001c*/ 	.word	index@(matmul_kernel)
        /*0020*/ 	.word	0x00000008
.L_5:


//--------------------- .nv.info.matmul_kernel    --------------------------
	.section	.nv.info.matmul_kernel,"",@"SHT_CUDA_INFO"
	.sectionflags	@""
	.align	4


	//----- nvinfo : EIATTR_CUDA_API_VERSION
	.align		4
        /*0000*/ 	.byte	0x04, 0x37
        /*0002*/ 	.short	(.L_7 - .L_6)
.L_6:
        /*0004*/ 	.word	0x00000082


	//----- nvinfo : EIATTR_SW2861232_WAR
	.align		4
.L_7:
        /*0008*/ 	.byte	0x01, 0x35
	.zero		2


	//----- nvinfo : EIATTR_PARAM_CBANK
	.align		4
        /*000c*/ 	.byte	0x04, 0x0a
        /*000e*/ 	.short	(.L_9 - .L_8)
	.align		4
.L_8:
        /*0010*/ 	.word	index@(.nv.constant0.matmul_kernel)
        /*0014*/ 	.short	0x0160
        /*0016*/ 	.short	0x0050


	//----- nvinfo : EIATTR_CBANK_PARAM_SIZE
	.align		4
.L_9:
        /*0018*/ 	.byte	0x03, 0x19
        /*001a*/ 	.short	0x0050


	//----- nvinfo : EIATTR_KPARAM_INFO
	.align		4
        /*001c*/ 	.byte	0x04, 0x17
        /*001e*/ 	.short	(.L_11 - .L_10)
.L_10:
        /*0020*/ 	.word	0x00000000
        /*0024*/ 	.short	0x000d
        /*0026*/ 	.short	0x0048
        /*0028*/ 	.byte	0x00, 0xf4, 0x21, 0x00


	//----- nvinfo : EIATTR_KPARAM_INFO
	.align		4
.L_11:
        /*002c*/ 	.byte	0x04, 0x17
        /*002e*/ 	.short	(.L_13 - .L_12)
.L_12:
        /*0030*/ 	.word	0x00000000
        /*0034*/ 	.short	0x000c
        /*0036*/ 	.short	0x0040
        /*0038*/ 	.byte	0x00, 0xf4, 0x21, 0x00


	//----- nvinfo : EIATTR_KPARAM_INFO
	.align		4
.L_13:
        /*003c*/ 	.byte	0x04, 0x17
        /*003e*/ 	.short	(.L_15 - .L_14)
.L_14:
        /*0040*/ 	.word	0x00000000
        /*0044*/ 	.short	0x000b
        /*0046*/ 	.short	0x0038
        /*0048*/ 	.byte	0x00, 0xf0, 0x11, 0x00


	//----- nvinfo : EIATTR_KPARAM_INFO
	.align		4
.L_15:
        /*004c*/ 	.byte	0x04, 0x17
        /*004e*/ 	.short	(.L_17 - .L_16)
.L_16:
        /*0050*/ 	.word	0x00000000
        /*0054*/ 	.short	0x000a
        /*0056*/ 	.short	0x0034
        /*0058*/ 	.byte	0x00, 0xf0, 0x11, 0x00


	//----- nvinfo : EIATTR_KPARAM_INFO
	.align		4
.L_17:
        /*005c*/ 	.byte	0x04, 0x17
        /*005e*/ 	.short	(.L_19 - .L_18)
.L_18:
        /*0060*/ 	.word	0x00000000
        /*0064*/ 	.short	0x0009
        /*0066*/ 	.short	0x0030
        /*0068*/ 	.byte	0x00, 0xf0, 0x11, 0x00


	//----- nvinfo : EIATTR_KPARAM_INFO
	.align		4
.L_19:
        /*006c*/ 	.byte	0x04, 0x17
        /*006e*/ 	.short	(.L_21 - .L_20)
.L_20:
        /*0070*/ 	.word	0x00000000
        /*0074*/ 	.short	0x0008
        /*0076*/ 	.short	0x002c
        /*0078*/ 	.byte	0x00, 0xf0, 0x11, 0x00


	//----- nvinfo : EIATTR_KPARAM_INFO
	.align		4
.L_21:
        /*007c*/ 	.byte	0x04, 0x17
        /*007e*/ 	.short	(.L_23 - .L_22)
.L_22:
        /*0080*/ 	.word	0x00000000
        /*0084*/ 	.short	0x0007
        /*0086*/ 	.short	0x0028
        /*0088*/ 	.byte	0x00, 0xf0, 0x11, 0x00


	//----- nvinfo : EIATTR_KPARAM_INFO
	.align		4
.L_23:
        /*008c*/ 	.byte	0x04, 0x17
        /*008e*/ 	.short	(.L_25 - .L_24)
.L_24:
        /*0090*/ 	.word	0x00000000
        /*0094*/ 	.short	0x0006
        /*0096*/ 	.short	0x0024
        /*0098*/ 	.byte	0x00, 0xf0, 0x11, 0x00


	//----- nvinfo : EIATTR_KPARAM_INFO
	.align		4
.L_25:
        /*009c*/ 	.byte	0x04, 0x17
        /*009e*/ 	.short	(.L_27 - .L_26)
.L_26:
        /*00a0*/ 	.word	0x00000000
        /*00a4*/ 	.short	0x0005
        /*00a6*/ 	.short	0x0020
        /*00a8*/ 	.byte	0x00, 0xf0, 0x11, 0x00


	//----- nvinfo : EIATTR_KPARAM_INFO
	.align		4
.L_27:
        /*00ac*/ 	.byte	0x04, 0x17
        /*00ae*/ 	.short	(.L_29 - .L_28)
.L_28:
        /*00b0*/ 	.word	0x00000000
        /*00b4*/ 	.short	0x0004
        /*00b6*/ 	.short	0x001c
        /*00b8*/ 	.byte	0x00, 0xf0, 0x11, 0x00


	//----- nvinfo : EIATTR_KPARAM_INFO
	.align		4
.L_29:
        /*00bc*/ 	.byte	0x04, 0x17
        /*00be*/ 	.short	(.L_31 - .L_30)
.L_30:
        /*00c0*/ 	.word	0x00000000
        /*00c4*/ 	.short	0x0003
        /*00c6*/ 	.short	0x0018
        /*00c8*/ 	.byte	0x00, 0xf0, 0x11, 0x00


	//----- nvinfo : EIATTR_KPARAM_INFO
	.align		4
.L_31:
        /*00cc*/ 	.byte	0x04, 0x17
        /*00ce*/ 	.short	(.L_33 - .L_32)
.L_32:
        /*00d0*/ 	.word	0x00000000
        /*00d4*/ 	.short	0x0002
        /*00d6*/ 	.short	0x0010
        /*00d8*/ 	.byte	0x00, 0xf4, 0x21, 0x00


	//----- nvinfo : EIATTR_KPARAM_INFO
	.align		4
.L_33:
        /*00dc*/ 	.byte	0x04, 0x17
        /*00de*/ 	.short	(.L_35 - .L_34)
.L_34:
        /*00e0*/ 	.word	0x00000000
        /*00e4*/ 	.short	0x0001
        /*00e6*/ 	.short	0x0008
        /*00e8*/ 	.byte	0x00, 0xf4, 0x21, 0x00


	//----- nvinfo : EIATTR_KPARAM_INFO
	.align		4
.L_35:
        /*00ec*/ 	.byte	0x04, 0x17
        /*00ee*/ 	.short	(.L_37 - .L_36)
.L_36:
        /*00f0*/ 	.word	0x00000000
        /*00f4*/ 	.short	0x0000
        /*00f6*/ 	.short	0x0000
        /*00f8*/ 	.byte	0x00, 0xf4, 0x21, 0x00


	//----- nvinfo : EIATTR_MAXREG_COUNT
	.align		4
.L_37:
        /*00fc*/ 	.byte	0x03, 0x1b
        /*00fe*/ 	.short	0x00ff


	//----- nvinfo : EIATTR_NUM_BARRIERS
	.align		4
        /*0100*/ 	.byte	0x02, 0x4c
        /*0102*/ 	.byte	0x01
	.zero		1


	//----- nvinfo : EIATTR_ANNOTATIONS
	.align		4
        /*0104*/ 	.byte	0x04, 0x55
        /*0106*/ 	.short	(.L_39 - .L_38)


	//   ....[0]....
.L_38:
        /*0108*/ 	.word	0x00000001
        /*010c*/ 	.byte	0xd0, 0x09, 0x00, 0x00, 0x01, 0x00, 0x00, 0x00, 0xc0, 0x28, 0x00, 0x00, 0x01, 0x00, 0x00, 0x00
        /*011c*/ 	.byte	0xb0, 0x66, 0x00, 0x00


	//----- nvinfo : EIATTR_MERCURY_ISA_VERSION
	.align		4
.L_39:
        /*0120*/ 	.byte	0x03, 0x5f
        /*0122*/ 	.short	0x0000


	//----- nvinfo : EIATTR_EXIT_INSTR_OFFSETS
	.align		4
        /*0124*/ 	.byte	0x04, 0x1c
        /*0126*/ 	.short	(.L_41 - .L_40)


	//   ....[0]....
.L_40:
        /*0128*/ 	.word	0x00007430


	//   ....[1]....
        /*012c*/ 	.word	0x00007460


	//----- nvinfo : EIATTR_REQNTID
	.align		4
.L_41:
        /*0130*/ 	.byte	0x04, 0x10
        /*0132*/ 	.short	(.L_43 - .L_42)
.L_42:
        /*0134*/ 	.word	0x00000100
        /*0138*/ 	.word	0x00000001
        /*013c*/ 	.word	0x00000001
.L_43:


//--------------------- .nv.callgraph             --------------------------
	.section	.nv.callgraph,"",@"SHT_CUDA_CALLGRAPH"
	.align	4
	.sectionentsize	8
	.align		4
        /*0000*/ 	.word	0x00000000
	.align		4
        /*0004*/ 	.word	0xffffffff
	.align		4
        /*0008*/ 	.word	0x00000000
	.align		4
        /*000c*/ 	.word	0xfffffffe
	.align		4
        /*0010*/ 	.word	0x00000000
	.align		4
        /*0014*/ 	.word	0xfffffffd
	.align		4
        /*0018*/ 	.word	0x00000000
	.align		4
        /*001c*/ 	.word	0xfffffffc


//--------------------- .nv.rel.action            --------------------------
	.section	.nv.rel.action,"",@"SHT_CUDA_RELOCINFO"
	.align	8
	.sectionentsize	8
        /*0000*/ 	.byte	0x73, 0x00, 0x00, 0x00, 0x00, 0x00, 0x00, 0x00, 0x00, 0x00, 0x00, 0x11, 0x25, 0x00, 0x05, 0x36


//--------------------- .nv.constant0.matmul_kernel --------------------------
	.section	.nv.constant0.matmul_kernel,"a",@progbits
	.sectionflags	@""
	.align	4
.nv.constant0.matmul_kernel:
	.zero		432


//--------------------- .text.matmul_kernel       --------------------------
	.section	.text.matmul_kernel,"ax",@progbits
	.sectioninfo	@"SHI_REGISTERS=255"
	.align	128
        .global         matmul_kernel
        .type           matmul_kernel,@function
        .size           matmul_kernel,(.L_x_5 - matmul_kernel)
        .other          matmul_kernel,@"STO_CUDA_ENTRY STV_DEFAULT"
matmul_kernel:
.text.matmul_kernel:
[----:B------:R-:W-:Y:S02]  /*0000*/  IMAD.MOV.U32 R1, RZ, RZ, c[0x0][0x28] ;  /* 0x00000a00ff017624 */ /* 0x000fe400078e00ff */
[----:B------:R-:W-:Y:S01]  /*0010*/  IMAD.MOV.U32 R0, RZ, RZ, c[0x0][0x17c] ;  /* 0x00005f00ff007624 */ /* 0x000fe200078e00ff */
[----:B------:R-:W0:Y:S01]  /*0020*/  S2R R5, SR_CTAID.X ;  /* 0x0000000000057919 */ /* 0x000e220000002500 */
[----:B------:R-:W-:Y:S01]  /*0030*/  ULDC UR4, c[0x0][0x180] ;  /* 0x0000600000047ab9 */ /* 0x000fe20000000800 */
[----:B------:R-:W-:Y:S01]  /*0040*/  IADD3 R1, R1, -0x8, RZ ;  /* 0xfffffff801017810 */ /* 0x000fe20007ffe0ff */
[----:B------:R-:W-:Y:S01]  /*0050*/  ULDC.64 UR6, c[0x0][0x118] ;  /* 0x0000460000067ab9 */ /* 0x000fe20000000a00 */
[----:B------:R-:W-:Y:S01]  /*0060*/  IADD3 R0, R0, 0x3f, RZ ;  /* 0x0000003f00007810 */ /* 0x000fe20007ffe0ff */
[----:B------:R-:W1:Y:S03]  /*0070*/  S2R R99, SR_TID.X ;  /* 0x0000000000637919 */ /* 0x000e660000002100 */
[----:B------:R-:W-:-:S04]  /*0080*/  SHF.R.S32.HI R3, RZ, 0x1f, R0 ;  /* 0x0000001fff037819 */ /* 0x000fc80000011400 */
[----:B------:R-:W-:-:S04]  /*0090*/  LEA.HI R3, R3, R0, RZ, 0x6 ;  /* 0x0000000003037211 */ /* 0x000fc800078f30ff */
[----:B------:R-:W-:-:S05]  /*00a0*/  SHF.R.S32.HI R3, RZ, 0x6, R3 ;  /* 0x00000006ff037819 */ /* 0x000fca0000011403 */
[----:B------:R-:W-:Y:S01]  /*00b0*/  IMAD.SHL.U32 R4, R3, 0x8, RZ ;  /* 0x0000000803047824 */ /* 0x000fe200078e00ff */
[----:B0-----:R-:W-:-:S04]  /*00c0*/  IABS R8, R5 ;  /* 0x0000000500087213 */ /* 0x001fc80000000000 */
[-C--:B------:R-:W-:Y:S02]  /*00d0*/  IABS R7, R4.reuse ;  /* 0x0000000400077213 */ /* 0x080fe40000000000 */
[----:B------:R-:W-:Y:S02]  /*00e0*/  IABS R10, R4 ;  /* 0x00000004000a7213 */ /* 0x000fe40000000000 */
[----:B------:R-:W0:Y:S01]  /*00f0*/  I2F.RP R0, R7 ;  /* 0x0000000700007306 */ /* 0x000e220000209400 */
[----:B-1----:R-:W-:-:S07]  /*0100*/  LOP3.LUT R98, R99, 0x7f, RZ, 0xc0, !PT ;  /* 0x0000007f63627812 */ /* 0x002fce00078ec0ff */
[----:B0-----:R-:W0:Y:S02]  /*0110*/  MUFU.RCP R0, R0 ;  /* 0x0000000000007308 */ /* 0x001e240000001000 */
[----:B0-----:R-:W-:Y:S01]  /*0120*/  IADD3 R2, R0, 0xffffffe, RZ ;  /* 0x0ffffffe00027810 */ /* 0x001fe20007ffe0ff */
[----:B------:R-:W-:-:S05]  /*0130*/  IMAD.MOV R0, RZ, RZ, -R10 ;  /* 0x000000ffff007224 */ /* 0x000fca00078e0a0a */
[----:B------:R0:W1:Y:S02]  /*0140*/  F2I.FTZ.U32.TRUNC.NTZ R3, R2 ;  /* 0x0000000200037305 */ /* 0x000064000021f000 */
[----:B0-----:R-:W-:Y:S02]  /*0150*/  IMAD.MOV.U32 R2, RZ, RZ, RZ ;  /* 0x000000ffff027224 */ /* 0x001fe400078e00ff */
[----:B-1----:R-:W-:-:S04]  /*0160*/  IMAD.MOV R6, RZ, RZ, -R3 ;  /* 0x000000ffff067224 */ /* 0x002fc800078e0a03 */
[----:B------:R-:W-:Y:S02]  /*0170*/  IMAD R9, R6, R7, RZ ;  /* 0x0000000706097224 */ /* 0x000fe400078e02ff */
[----:B------:R-:W-:Y:S02]  /*0180*/  IMAD.MOV.U32 R6, RZ, RZ, R8 ;  /* 0x000000ffff067224 */ /* 0x000fe400078e0008 */
[----:B------:R-:W-:-:S06]  /*0190*/  IMAD.HI.U32 R3, R3, R9, R2 ;  /* 0x0000000903037227 */ /* 0x000fcc00078e0002 */
[----:B------:R-:W-:-:S04]  /*01a0*/  IMAD.HI.U32 R3, R3, R6, RZ ;  /* 0x0000000603037227 */ /* 0x000fc800078e00ff */
[----:B------:R-:W-:-:S05]  /*01b0*/  IMAD R0, R3, R0, R6 ;  /* 0x0000000003007224 */ /* 0x000fca00078e0206 */
[----:B------:R-:W-:-:S13]  /*01c0*/  ISETP.GT.U32.AND P1, PT, R7, R0, PT ;  /* 0x000000000700720c */ /* 0x000fda0003f24070 */
[----:B------:R-:W-:Y:S01]  /*01d0*/  @!P1 IMAD.IADD R0, R0, 0x1, -R7 ;  /* 0x0000000100009824 */ /* 0x000fe200078e0a07 */
[----:B------:R-:W-:Y:S02]  /*01e0*/  @!P1 IADD3 R3, R3, 0x1, RZ ;  /* 0x0000000103039810 */ /* 0x000fe40007ffe0ff */
[----:B------:R-:W-:Y:S02]  /*01f0*/  ISETP.NE.AND P1, PT, R4, RZ, PT ;  /* 0x000000ff0400720c */ /* 0x000fe40003f25270 */
[----:B------:R-:W-:Y:S02]  /*0200*/  ISETP.GE.U32.AND P0, PT, R0, R7, PT ;  /* 0x000000070000720c */ /* 0x000fe40003f06070 */
[----:B------:R-:W-:-:S04]  /*0210*/  LOP3.LUT R0, R5, R4, RZ, 0x3c, !PT ;  /* 0x0000000405007212 */ /* 0x000fc800078e3cff */
[----:B------:R-:W-:Y:S01]  /*0220*/  ISETP.GE.AND P2, PT, R0, RZ, PT ;  /* 0x000000ff0000720c */ /* 0x000fe20003f46270 */
[----:B------:R-:W-:-:S05]  /*0230*/  IMAD.MOV.U32 R0, RZ, RZ, c[0x0][0x178] ;  /* 0x00005e00ff007624 */ /* 0x000fca00078e00ff */
[----:B------:R-:W-:Y:S02]  /*0240*/  IADD3 R0, R0, 0x7f, RZ ;  /* 0x0000007f00007810 */ /* 0x000fe40007ffe0ff */
[----:B------:R-:W-:-:S05]  /*0250*/  @P0 IADD3 R3, R3, 0x1, RZ ;  /* 0x0000000103030810 */ /* 0x000fca0007ffe0ff */
[----:B------:R-:W-:Y:S01]  /*0260*/  IMAD.MOV.U32 R2, RZ, RZ, R3 ;  /* 0x000000ffff027224 */ /* 0x000fe200078e0003 */
[----:B------:R-:W-:-:S03]  /*0270*/  SHF.R.S32.HI R3, RZ, 0x1f, R0 ;  /* 0x0000001fff037819 */ /* 0x000fc60000011400 */
[----:B------:R-:W-:Y:S01]  /*0280*/  @!P2 IMAD.MOV R2, RZ, RZ, -R2 ;  /* 0x000000ffff02a224 */ /* 0x000fe200078e0a02 */
[----:B------:R-:W-:Y:S02]  /*0290*/  @!P1 LOP3.LUT R2, RZ, R4, RZ, 0x33, !PT ;  /* 0x00000004ff029212 */ /* 0x000fe400078e33ff */
[----:B------:R-:W-:-:S03]  /*02a0*/  LEA.HI R3, R3, R0, RZ, 0x7 ;  /* 0x0000000003037211 */ /* 0x000fc600078f38ff */
[----:B------:R-:W-:Y:S02]  /*02b0*/  IMAD.SHL.U32 R6, R2, 0x8, RZ ;  /* 0x0000000802067824 */ /* 0x000fe400078e00ff */
[----:B------:R-:W-:-:S03]  /*02c0*/  IMAD.MOV R2, RZ, RZ, -R2 ;  /* 0x000000ffff027224 */ /* 0x000fc600078e0a02 */
[----:B------:R-:W-:Y:S01]  /*02d0*/  LEA.HI.SX32 R3, R3, -R6, 0x19 ;  /* 0x8000000603037211 */ /* 0x000fe200078fcaff */
[----:B------:R-:W-:-:S03]  /*02e0*/  IMAD R11, R4, R2, R5 ;  /* 0x00000002040b7224 */ /* 0x000fc600078e0205 */
[----:B------:R-:W-:Y:S02]  /*02f0*/  IMNMX R10, R3, 0x8, PT ;  /* 0x00000008030a7817 */ /* 0x000fe40003800200 */
[----:B------:R-:W-:Y:S02]  /*0300*/  IABS R9, R11 ;  /* 0x0000000b00097213 */ /* 0x000fe40000000000 */
[-C--:B------:R-:W-:Y:S02]  /*0310*/  IABS R7, R10.reuse ;  /* 0x0000000a00077213 */ /* 0x080fe40000000000 */
[----:B------:R-:W-:Y:S02]  /*0320*/  IABS R4, R10 ;  /* 0x0000000a00047213 */ /* 0x000fe40000000000 */
[----:B------:R-:W0:Y:S08]  /*0330*/  I2F.RP R0, R7 ;  /* 0x0000000700007306 */ /* 0x000e300000209400 */
[----:B0-----:R-:W0:Y:S02]  /*0340*/  MUFU.RCP R0, R0 ;  /* 0x0000000000007308 */ /* 0x001e240000001000 */
[----:B0-----:R-:W-:Y:S01]  /*0350*/  IADD3 R3, R0, 0xffffffe, RZ ;  /* 0x0ffffffe00037810 */ /* 0x001fe20007ffe0ff */
[----:B------:R-:W-:-:S05]  /*0360*/  IMAD.MOV R0, RZ, RZ, -R4 ;  /* 0x000000ffff007224 */ /* 0x000fca00078e0a04 */
[----:B------:R-:W0:Y:S02]  /*0370*/  F2I.FTZ.U32.TRUNC.NTZ R3, R3 ;  /* 0x0000000300037305 */ /* 0x000e24000021f000 */
[----:B0-----:R-:W-:-:S04]  /*0380*/  IMAD.MOV R8, RZ, RZ, -R3 ;  /* 0x000000ffff087224 */ /* 0x001fc800078e0a03 */
[----:B------:R-:W-:Y:S02]  /*0390*/  IMAD.MOV.U32 R2, RZ, RZ, R8 ;  /* 0x000000ffff027224 */ /* 0x000fe400078e0008 */
[----:B------:R-:W-:Y:S02]  /*03a0*/  IMAD.MOV.U32 R8, RZ, RZ, c[0x0][0x180] ;  /* 0x00006000ff087624 */ /* 0x000fe400078e00ff */
[----:B------:R-:W-:Y:S02]  /*03b0*/  IMAD R5, R2, R7, RZ ;  /* 0x0000000702057224 */ /* 0x000fe400078e02ff */
[----:B------:R-:W-:Y:S01]  /*03c0*/  IMAD.MOV.U32 R2, RZ, RZ, RZ ;  /* 0x000000ffff027224 */ /* 0x000fe200078e00ff */
[----:B------:R-:W-:-:S03]  /*03d0*/  IADD3 R8, R8, 0x7f, RZ ;  /* 0x0000007f08087810 */ /* 0x000fc60007ffe0ff */
        /* <DEDUP_REMOVED lines=9> */
[----:B------:R-:W-:Y:S02]  /*0470*/  ISETP.GE.AND P2, PT, R0, RZ, PT ;  /* 0x000000ff0000720c */ /* 0x000fe40003f46270 */
[----:B------:R-:W-:-:S04]  /*0480*/  SHF.R.U32.HI R0, RZ, 0x7, R99 ;  /* 0x00000007ff007819 */ /* 0x000fc80000011663 */
[----:B------:R-:W-:Y:S02]  /*0490*/  SGXT.U32 R0, R0, 0x1 ;  /* 0x000000010000781a */ /* 0x000fe40000000000 */
[----:B------:R-:W-:Y:S02]  /*04a0*/  @P0 IADD3 R2, R2, 0x1, RZ ;  /* 0x0000000102020810 */ /* 0x000fe40007ffe0ff */
[----:B------:R-:W-:Y:S02]  /*04b0*/  ISETP.GT.AND P0, PT, R8, 0x7f, PT ;  /* 0x0000007f0800780c */ /* 0x000fe40003f04270 */
[C---:B------:R-:W-:Y:S01]  /*04c0*/  LOP3.LUT R20, R0.reuse, 0x2, RZ, 0xfc, !PT ;  /* 0x0000000200147812 */ /* 0x040fe200078efcff */
[----:B------:R-:W-:Y:S01]  /*04d0*/  @!P2 IMAD.MOV R2, RZ, RZ, -R2 ;  /* 0x000000ffff02a224 */ /* 0x000fe200078e0a02 */
[----:B------:R-:W-:Y:S02]  /*04e0*/  @!P1 LOP3.LUT R2, RZ, R10, RZ, 0x33, !PT ;  /* 0x0000000aff029212 */ /* 0x000fe400078e33ff */
[----:B------:R-:W-:-:S02]  /*04f0*/  LOP3.LUT R22, R0, 0x4, RZ, 0xfc, !PT ;  /* 0x0000000400167812 */ /* 0x000fc400078efcff */
[C---:B------:R-:W-:Y:S01]  /*0500*/  LOP3.LUT R40, R0.reuse, 0x6, RZ, 0xfc, !PT ;  /* 0x0000000600287812 */ /* 0x040fe200078efcff */
[----:B------:R-:W-:Y:S01]  /*0510*/  IMAD.MOV R3, RZ, RZ, -R2 ;  /* 0x000000ffff037224 */ /* 0x000fe200078e0a02 */
[----:B------:R-:W-:Y:S01]  /*0520*/  LOP3.LUT R66, R0, 0x8, RZ, 0xfc, !PT ;  /* 0x0000000800427812 */ /* 0x000fe200078efcff */
[----:B------:R-:W-:Y:S01]  /*0530*/  IMAD.SHL.U32 R5, R2, 0x40, RZ ;  /* 0x0000004002057824 */ /* 0x000fe200078e00ff */
[----:B------:R-:W-:Y:S01]  /*0540*/  LOP3.LUT R68, R0, 0xa, RZ, 0xfc, !PT ;  /* 0x0000000a00447812 */ /* 0x000fe200078efcff */
[----:B------:R-:W-:Y:S01]  /*0550*/  IMAD R3, R10, R3, R11 ;  /* 0x000000030a037224 */ /* 0x000fe200078e020b */
[C---:B------:R-:W-:Y:S02]  /*0560*/  LOP3.LUT R70, R0.reuse, 0xc, RZ, 0xfc, !PT ;  /* 0x0000000c00467812 */ /* 0x040fe400078efcff */
[----:B------:R-:W-:Y:S01]  /*0570*/  LOP3.LUT R72, R0, 0xe, RZ, 0xfc, !PT ;  /* 0x0000000e00487812 */ /* 0x000fe200078efcff */
[----:B------:R-:W-:Y:S01]  /*0580*/  IMAD.IADD R3, R6, 0x1, R3 ;  /* 0x0000000106037824 */ /* 0x000fe200078e0203 */
[----:B------:R-:W-:-:S02]  /*0590*/  LOP3.LUT R74, R0, 0x10, RZ, 0xfc, !PT ;  /* 0x00000010004a7812 */ /* 0x000fc400078efcff */
[C---:B------:R-:W-:Y:S01]  /*05a0*/  LOP3.LUT R76, R0.reuse, 0x12, RZ, 0xfc, !PT ;  /* 0x00000012004c7812 */ /* 0x040fe200078efcff */
[----:B------:R-:W-:Y:S01]  /*05b0*/  IMAD R217, R3, 0x80, R98 ;  /* 0x0000008003d97824 */ /* 0x000fe200078e0262 */
[C---:B------:R-:W-:Y:S02]  /*05c0*/  LOP3.LUT R78, R0.reuse, 0x14, RZ, 0xfc, !PT ;  /* 0x00000014004e7812 */ /* 0x040fe400078efcff */
[C---:B------:R-:W-:Y:S02]  /*05d0*/  LOP3.LUT R79, R0.reuse, 0x16, RZ, 0xfc, !PT ;  /* 0x00000016004f7812 */ /* 0x040fe400078efcff */
[C---:B------:R-:W-:Y:S02]  /*05e0*/  LOP3.LUT R80, R0.reuse, 0x18, RZ, 0xfc, !PT ;  /* 0x0000001800507812 */ /* 0x040fe400078efcff */
[C---:B------:R-:W-:Y:S02]  /*05f0*/  LOP3.LUT R81, R0.reuse, 0x1a, RZ, 0xfc, !PT ;  /* 0x0000001a00517812 */ /* 0x040fe400078efcff */
[----:B------:R-:W-:-:S02]  /*0600*/  LOP3.LUT R82, R0, 0x1c, RZ, 0xfc, !PT ;  /* 0x0000001c00527812 */ /* 0x000fc400078efcff */
[C---:B------:R-:W-:Y:S02]  /*0610*/  LOP3.LUT R83, R0.reuse, 0x1e, RZ, 0xfc, !PT ;  /* 0x0000001e00537812 */ /* 0x040fe400078efcff */
        /* <DEDUP_REMOVED lines=15> */
[----:B------:R-:W-:Y:S02]  /*0710*/  LOP3.LUT R251, R0, 0x3e, RZ, 0xfc, !PT ;  /* 0x0000003e00fb7812 */ /* 0x000fe400078efcff */
[----:B------:R-:W-:-:S02]  /*0720*/  LOP3.LUT R216, R5, R0, RZ, 0xfc, !PT ;  /* 0x0000000005d87212 */ /* 0x000fc400078efcff */
[C-C-:B------:R-:W-:Y:S02]  /*0730*/  LOP3.LUT R215, R5.reuse, 0x2, R0.reuse, 0xfe, !PT ;  /* 0x0000000205d77812 */ /* 0x140fe400078efe00 */
[C-C-:B------:R-:W-:Y:S02]  /*0740*/  LOP3.LUT R214, R5.reuse, 0x4, R0.reuse, 0xfe, !PT ;  /* 0x0000000405d67812 */ /* 0x140fe400078efe00 */
[C-C-:B------:R-:W-:Y:S02]  /*0750*/  LOP3.LUT R213, R5.reuse, 0x6, R0.reuse, 0xfe, !PT ;  /* 0x0000000605d57812 */ /* 0x140fe400078efe00 */
[C-C-:B------:R-:W-:Y:S02]  /*0760*/  LOP3.LUT R212, R5.reuse, 0x8, R0.reuse, 0xfe, !PT ;  /* 0x0000000805d47812 */ /* 0x140fe400078efe00 */
[C-C-:B------:R-:W-:Y:S02]  /*0770*/  LOP3.LUT R211, R5.reuse, 0xa, R0.reuse, 0xfe, !PT ;  /* 0x0000000a05d37812 */ /* 0x140fe400078efe00 */
[----:B------:R-:W-:-:S02]  /*0780*/  LOP3.LUT R210, R5, 0xc, R0, 0xfe, !PT ;  /* 0x0000000c05d27812 */ /* 0x000fc400078efe00 */
        /* <DEDUP_REMOVED lines=24> */
[----:B------:R-:W-:Y:S01]  /*0910*/  LOP3.LUT R186, R5, 0x3e, R0, 0xfe, !PT ;  /* 0x0000003e05ba7812 */ /* 0x000fe200078efe00 */
[----:B------:R-:W-:Y:S05]  /*0920*/  @P0 BRA `(.L_x_0) ;  /* 0x000000d000000947 */ /* 0x000fea0003800000 */
[C---:B------:R-:W-:Y:S01]  /*0930*/  IMAD.SHL.U32 R0, R99.reuse, 0x40, RZ ;  /* 0x0000004063007824 */ /* 0x040fe200078e00ff */
[----:B------:R-:W-:Y:S01]  /*0940*/  CS2R R100, SRZ ;  /* 0x0000000000647805 */ /* 0x000fe2000001ff00 */
[----:B------:R-:W-:Y:S01]  /*0950*/  IMAD.SHL.U32 R218, R99, 0x2, RZ ;  /* 0x0000000263da7824 */ /* 0x000fe200078e00ff */
[----:B------:R-:W-:Y:S01]  /*0960*/  CS2R R8, SRZ ;  /* 0x0000000000087805 */ /* 0x000fe2000001ff00 */
[----:B------:R-:W-:Y:S01]  /*0970*/  CS2R R140, SRZ ;  /* 0x00000000008c7805 */ /* 0x000fe2000001ff00 */
[----:B------:R-:W-:Y:S01]  /*0980*/  LOP3.LUT R0, R0, 0x800, RZ, 0xc0, !PT ;  /* 0x0000080000007812 */ /* 0x000fe200078ec0ff */
[----:B------:R-:W-:Y:S01]  /*0990*/  CS2R R6, SRZ ;  /* 0x0000000000067805 */ /* 0x000fe2000001ff00 */
[----:B------:R-:W-:Y:S01]  /*09a0*/  CS2R R102, SRZ ;  /* 0x0000000000667805 */ /* 0x000fe2000001ff00 */
[----:B------:R-:W-:Y:S01]  /*09b0*/  CS2R R4, SRZ ;  /* 0x0000000000047805 */ /* 0x000fe2000001ff00 */
[----:B------:R-:W-:Y:S01]  /*09c0*/  CS2R R142, SRZ ;  /* 0x00000000008e7805 */ /* 0x000fe2000001ff00 */
[----:B------:R0:W-:Y:S01]  /*09d0*/  STL [R1], R0 ;  /* 0x0000000001007387 */ /* 0x0001e20000100800 */
[----:B------:R-:W-:Y:S01]  /*09e0*/  CS2R R2, SRZ ;  /* 0x0000000000027805 */ /* 0x000fe2000001ff00 */
[----:B------:R-:W-:Y:S05]  /*09f0*/  BRA `(.L_x_1) ;  /* 0x00005cb000007947 */ /* 0x000fea0003800000 */
.L_x_0:
[----:B------:R-:W-:Y:S01]  /*0a00*/  IABS R4, c[0x0][0x17c] ;  /* 0x00005f0000047a13 */ /* 0x000fe20000000000 */
[----:B------:R-:W-:Y:S01]  /*0a10*/  IMAD.SHL.U32 R218, R99, 0x2, RZ ;  /* 0x0000000263da7824 */ /* 0x000fe200078e00ff */
[----:B------:R-:W-:Y:S01]  /*0a20*/  IABS R5, c[0x0][0x178] ;  /* 0x00005e0000057a13 */ /* 0x000fe20000000000 */
[----:B------:R-:W-:Y:S01]  /*0a30*/  CS2R R100, SRZ ;  /* 0x0000000000647805 */ /* 0x000fe2000001ff00 */
[----:B------:R-:W0:Y:S01]  /*0a40*/  I2F.RP R10, R4 ;  /* 0x00000004000a7306 */ /* 0x000e220000209400 */
[----:B------:R-:W-:Y:S01]  /*0a50*/  IABS R12, R186 ;  /* 0x000000ba000c7213 */ /* 0x000fe20000000000 */
[----:B------:R-:W-:Y:S01]  /*0a60*/  CS2R R102, SRZ ;  /* 0x0000000000667805 */ /* 0x000fe2000001ff00 */
[----:B------:R-:W-:Y:S01]  /*0a70*/  IABS R16, R187 ;  /* 0x000000bb00107213 */ /* 0x000fe20000000000 */
[----:B------:R-:W-:Y:S01]  /*0a80*/  CS2R R104, SRZ ;  /* 0x0000000000687805 */ /* 0x000fe2000001ff00 */
[----:B------:R-:W-:Y:S01]  /*0a90*/  IABS R14, R185 ;  /* 0x000000b9000e7213 */ /* 0x000fe20000000000 */
[----:B------:R-:W-:Y:S01]  /*0aa0*/  CS2R R106, SRZ ;  /* 0x00000000006a7805 */ /* 0x000fe2000001ff00 */
[----:B------:R-:W-:Y:S01]  /*0ab0*/  IABS R19, R190 ;  /* 0x000000be00137213 */ /* 0x000fe20000000000 */
[----:B------:R-:W1:Y:S01]  /*0ac0*/  I2F.RP R9, R5 ;  /* 0x0000000500097306 */ /* 0x000e620000209400 */
[----:B------:R-:W-:Y:S01]  /*0ad0*/  IABS R25, R193 ;  /* 0x000000c100197213 */ /* 0x000fe20000000000 */
[----:B------:R-:W-:Y:S01]  /*0ae0*/  CS2R R108, SRZ ;  /* 0x00000000006c7805 */ /* 0x000fe2000001ff00 */
[----:B------:R-:W-:Y:S01]  /*0af0*/  IABS R29, R195 ;  /* 0x000000c3001d7213 */ /* 0x000fe20000000000 */
[----:B------:R-:W-:Y:S01]  /*0b00*/  CS2R R110, SRZ ;  /* 0x00000000006e7805 */ /* 0x000fe2000001ff00 */
[----:B------:R-:W-:Y:S01]  /*0b10*/  IABS R35, R198 ;  /* 0x000000c600237213 */ /* 0x000fe20000000000 */
[----:B------:R-:W-:Y:S01]  /*0b20*/  CS2R R152, SRZ ;  /* 0x0000000000987805 */ /* 0x000fe2000001ff00 */
[----:B------:R-:W-:Y:S01]  /*0b30*/  IABS R39, R200 ;  /* 0x000000c800277213 */ /* 0x000fe20000000000 */
[----:B0-----:R-:W0:Y:S01]  /*0b40*/  MUFU.RCP R10, R10 ;  /* 0x0000000a000a7308 */ /* 0x001e220000001000 */
[----:B------:R-:W-:Y:S01]  /*0b50*/  IABS R45, R203 ;  /* 0x000000cb002d7213 */ /* 0x000fe20000000000 */
[----:B------:R-:W-:Y:S01]  /*0b60*/  CS2R R154, SRZ ;  /* 0x00000000009a7805 */ /* 0x000fe2000001ff00 */
[----:B------:R-:W-:Y:S01]  /*0b70*/  IABS R49, R205 ;  /* 0x000000cd00317213 */ /* 0x000fe20000000000 */
[----:B------:R-:W-:Y:S01]  /*0b80*/  CS2R R148, SRZ ;  /* 0x0000000000947805 */ /* 0x000fe2000001ff00 */
[----:B------:R-:W-:Y:S01]  /*0b90*/  IABS R55, R208 ;  /* 0x000000d000377213 */ /* 0x000fe20000000000 */
[----:B------:R-:W-:Y:S01]  /*0ba0*/  CS2R R150, SRZ ;  /* 0x0000000000967805 */ /* 0x000fe2000001ff00 */
[----:B------:R-:W-:Y:S01]  /*0bb0*/  IABS R18, R188 ;  /* 0x000000bc00127213 */ /* 0x000fe20000000000 */
[----:B-1----:R-:W1:Y:S01]  /*0bc0*/  MUFU.RCP R9, R9 ;  /* 0x0000000900097308 */ /* 0x002e620000001000 */
[----:B------:R-:W-:Y:S01]  /*0bd0*/  IABS R59, R210 ;  /* 0x000000d2003b7213 */ /* 0x000fe20000000000 */
[----:B------:R-:W-:Y:S01]  /*0be0*/  CS2R R140, SRZ ;  /* 0x00000000008c7805 */ /* 0x000fe2000001ff00 */
[----:B------:R-:W-:Y:S01]  /*0bf0*/  IABS R69, R216 ;  /* 0x000000d800457213 */ /* 0x000fe20000000000 */
[----:B------:R-:W-:Y:S01]  /*0c00*/  CS2R R142, SRZ ;  /* 0x00000000008e7805 */ /* 0x000fe2000001ff00 */
[----:B------:R-:W-:Y:S01]  /*0c10*/  IABS R23, R192 ;  /* 0x000000c000177213 */ /* 0x000fe20000000000 */
[----:B------:R-:W-:Y:S01]  /*0c20*/  CS2R R132, SRZ ;  /* 0x0000000000847805 */ /* 0x000fe2000001ff00 */
[----:B------:R-:W-:Y:S01]  /*0c30*/  IABS R21, R191 ;  /* 0x000000bf00157213 */ /* 0x000fe20000000000 */
[----:B------:R-:W-:Y:S01]  /*0c40*/  CS2R R134, SRZ ;  /* 0x0000000000867805 */ /* 0x000fe2000001ff00 */
[----:B0-----:R-:W-:-:S02]  /*0c50*/  IADD3 R6, R10, 0xffffffe, RZ ;  /* 0x0ffffffe0a067810 */ /* 0x001fc40007ffe0ff */
[----:B------:R-:W-:Y:S02]  /*0c60*/  IABS R27, R194 ;  /* 0x000000c2001b7213 */ /* 0x000fe40000000000 */
[----:B------:R0:W2:Y:S01]  /*0c70*/  F2I.FTZ.U32.TRUNC.NTZ R7, R6 ;  /* 0x0000000600077305 */ /* 0x0000a2000021f000 */
[----:B------:R-:W-:Y:S02]  /*0c80*/  IABS R33, R197 ;  /* 0x000000c500217213 */ /* 0x000fe40000000000 */
[----:B-1----:R-:W-:Y:S02]  /*0c90*/  IADD3 R2, R9, 0xffffffe, RZ ;  /* 0x0ffffffe09027810 */ /* 0x002fe40007ffe0ff */
[----:B------:R-:W-:Y:S02]  /*0ca0*/  IABS R31, R196 ;  /* 0x000000c4001f7213 */ /* 0x000fe40000000000 */
[----:B------:R-:W-:Y:S01]  /*0cb0*/  IABS R37, R199 ;  /* 0x000000c700257213 */ /* 0x000fe20000000000 */
[----:B------:R1:W3:Y:S01]  /*0cc0*/  F2I.FTZ.U32.TRUNC.NTZ R3, R2 ;  /* 0x0000000200037305 */ /* 0x0002e2000021f000 */
[----:B0-----:R-:W-:Y:S01]  /*0cd0*/  IMAD.MOV.U32 R6, RZ, RZ, RZ ;  /* 0x000000ffff067224 */ /* 0x001fe200078e00ff */
[----:B------:R-:W-:-:S02]  /*0ce0*/  IABS R41, R201 ;  /* 0x000000c900297213 */ /* 0x000fc40000000000 */
[----:B------:R-:W-:Y:S02]  /*0cf0*/  IABS R43, R202 ;  /* 0x000000ca002b7213 */ /* 0x000fe40000000000 */
[----:B------:R-:W-:Y:S01]  /*0d00*/  IABS R47, R204 ;  /* 0x000000cc002f7213 */ /* 0x000fe20000000000 */
[--C-:B--2---:R-:W-:Y:S01]  /*0d10*/  IMAD.MOV R11, RZ, RZ, -R7.reuse ;  /* 0x000000ffff0b7224 */ /* 0x104fe200078e0a07 */
[----:B------:R-:W-:Y:S01]  /*0d20*/  IABS R53, R207 ;  /* 0x000000cf00357213 */ /* 0x000fe20000000000 */
[----:B-1----:R-:W-:Y:S01]  /*0d30*/  IMAD.MOV.U32 R2, RZ, RZ, RZ ;  /* 0x000000ffff027224 */ /* 0x002fe200078e00ff */
[----:B------:R-:W-:Y:S01]  /*0d40*/  IABS R51, R206 ;  /* 0x000000ce00337213 */ /* 0x000fe20000000000 */
[----:B------:R-:W-:Y:S01]  /*0d50*/  IMAD R11, R11, R4, RZ ;  /* 0x000000040b0b7224 */ /* 0x000fe200078e02ff */
[----:B------:R-:W-:Y:S02]  /*0d60*/  IABS R57, R209 ;  /* 0x000000d100397213 */ /* 0x000fe40000000000 */
[----:B------:R-:W-:Y:S01]  /*0d70*/  IABS R63, R212 ;  /* 0x000000d4003f7213 */ /* 0x000fe20000000000 */
[----:B------:R-:W-:Y:S01]  /*0d80*/  IMAD.HI.U32 R7, R7, R11, R6 ;  /* 0x0000000b07077227 */ /* 0x000fe200078e0006 */
[----:B------:R-:W-:-:S02]  /*0d90*/  IABS R61, R211 ;  /* 0x000000d3003d7213 */ /* 0x000fc40000000000 */
[----:B------:R-:W-:Y:S01]  /*0da0*/  IABS R65, R213 ;  /* 0x000000d500417213 */ /* 0x000fe20000000000 */
[----:B---3--:R-:W-:Y:S01]  /*0db0*/  IMAD.MOV R10, RZ, RZ, -R3 ;  /* 0x000000ffff0a7224 */ /* 0x008fe200078e0a03 */
[----:B------:R-:W-:Y:S01]  /*0dc0*/  IABS R67, R214 ;  /* 0x000000d600437213 */ /* 0x000fe20000000000 */
[C---:B------:R-:W-:Y:S01]  /*0dd0*/  IMAD.HI.U32 R6, R7.reuse, R12, RZ ;  /* 0x0000000c07067227 */ /* 0x040fe200078e00ff */
[----:B------:R-:W-:Y:S02]  /*0de0*/  IABS R71, R215 ;  /* 0x000000d700477213 */ /* 0x000fe40000000000 */
[----:B------:R-:W-:Y:S01]  /*0df0*/  LOP3.LUT R219, R0, 0x7e, RZ, 0xfc, !PT ;  /* 0x0000007e00db7812 */ /* 0x000fe200078efcff */
[----:B------:R-:W-:Y:S01]  /*0e00*/  IMAD R11, R10, R5, RZ ;  /* 0x000000050a0b7224 */ /* 0x000fe200078e02ff */
[C---:B------:R-:W-:Y:S01]  /*0e10*/  LOP3.LUT R222, R0.reuse, 0x78, RZ, 0xfc, !PT ;  /* 0x0000007800de7812 */ /* 0x040fe200078efcff */
[----:B------:R-:W-:Y:S01]  /*0e20*/  IMAD.HI.U32 R10, R7, R16, RZ ;  /* 0x00000010070a7227 */ /* 0x000fe200078e00ff */
[----:B------:R-:W-:-:S02]  /*0e30*/  LOP3.LUT R225, R0, 0x72, RZ, 0xfc, !PT ;  /* 0x0000007200e17812 */ /* 0x000fc400078efcff */
[C---:B------:R-:W-:Y:S01]  /*0e40*/  LOP3.LUT R228, R0.reuse, 0x6c, RZ, 0xfc, !PT ;  /* 0x0000006c00e47812 */ /* 0x040fe200078efcff */
[C---:B------:R-:W-:Y:S01]  /*0e50*/  IMAD.HI.U32 R9, R7.reuse, R14, RZ ;  /* 0x0000000e07097227 */ /* 0x040fe200078e00ff */
[C---:B------:R-:W-:Y:S02]  /*0e60*/  LOP3.LUT R221, R0.reuse, 0x7a, RZ, 0xfc, !PT ;  /* 0x0000007a00dd7812 */ /* 0x040fe400078efcff */
[C---:B------:R-:W-:Y:S01]  /*0e70*/  LOP3.LUT R224, R0.reuse, 0x74, RZ, 0xfc, !PT ;  /* 0x0000007400e07812 */ /* 0x040fe200078efcff */
[----:B------:R-:W-:Y:S01]  /*0e80*/  IMAD.MOV R13, RZ, RZ, -R6 ;  /* 0x000000ffff0d7224 */ /* 0x000fe200078e0a06 */
[----:B------:R-:W-:Y:S01]  /*0e90*/  IABS R6, R189 ;  /* 0x000000bd00067213 */ /* 0x000fe20000000000 */
[----:B------:R-:W-:Y:S01]  /*0ea0*/  IMAD.MOV R17, RZ, RZ, -R10 ;  /* 0x000000ffff117224 */ /* 0x000fe200078e0a0a */
[C---:B------:R-:W-:Y:S01]  /*0eb0*/  LOP3.LUT R233, R0.reuse, 0x62, RZ, 0xfc, !PT ;  /* 0x0000006200e97812 */ /* 0x040fe200078efcff */
[----:B------:R-:W-:Y:S01]  /*0ec0*/  IMAD.MOV R15, RZ, RZ, -R9 ;  /* 0x000000ffff0f7224 */ /* 0x000fe200078e0a09 */
[----:B------:R-:W-:Y:S01]  /*0ed0*/  LOP3.LUT R227, R0, 0x6e, RZ, 0xfc, !PT ;  /* 0x0000006e00e37812 */ /* 0x000fe200078efcff */
[----:B------:R-:W-:Y:S01]  /*0ee0*/  IMAD R9, R4, R13, R12 ;  /* 0x0000000d04097224 */ /* 0x000fe200078e020c */
[----:B------:R-:W-:Y:S01]  /*0ef0*/  LOP3.LUT R235, R0, 0x5e, RZ, 0xfc, !PT ;  /* 0x0000005e00eb7812 */ /* 0x000fe200078efcff */
[----:B------:R-:W-:Y:S01]  /*0f00*/  IMAD R13, R4, R17, R16 ;  /* 0x00000011040d7224 */ /* 0x000fe200078e0210 */
[----:B------:R-:W-:Y:S01]  /*0f10*/  LOP3.LUT R234, R0, 0x60, RZ, 0xfc, !PT ;  /* 0x0000006000ea7812 */ /* 0x000fe200078efcff */
[----:B------:R-:W-:Y:S01]  /*0f20*/  IMAD.MOV.U32 R17, RZ, RZ, R6 ;  /* 0x000000ffff117224 */ /* 0x000fe200078e0006 */
[C---:B------:R-:W-:Y:S01]  /*0f30*/  ISETP.GT.U32.AND P0, PT, R4.reuse, R9, PT ;  /* 0x000000090400720c */ /* 0x040fe20003f04070 */
[----:B------:R-:W-:Y:S01]  /*0f40*/  IMAD.HI.U32 R6, R7, R19, RZ ;  /* 0x0000001307067227 */ /* 0x000fe200078e00ff */
[----:B------:R-:W-:-:S02]  /*0f50*/  ISETP.GT.U32.AND P4, PT, R4, R13, PT ;  /* 0x0000000d0400720c */ /* 0x000fc40003f84070 */
[C---:B------:R-:W-:Y:S01]  /*0f60*/  LOP3.LUT R230, R0.reuse, 0x68, RZ, 0xfc, !PT ;  /* 0x0000006800e67812 */ /* 0x040fe200078efcff */
[----:B------:R-:W-:Y:S01]  /*0f70*/  IMAD.HI.U32 R2, R3, R11, R2 ;  /* 0x0000000b03027227 */ /* 0x000fe200078e0002 */
[C---:B------:R-:W-:Y:S02]  /*0f80*/  LOP3.LUT R238, R0.reuse, 0x58, RZ, 0xfc, !PT ;  /* 0x0000005800ee7812 */ /* 0x040fe400078efcff */
[----:B------:R-:W-:Y:S01]  /*0f90*/  LOP3.LUT R237, R0, 0x5a, RZ, 0xfc, !PT ;  /* 0x0000005a00ed7812 */ /* 0x000fe200078efcff */
[----:B------:R-:W-:Y:S01]  /*0fa0*/  IMAD R11, R4, R15, R14 ;  /* 0x0000000f040b7224 */ /* 0x000fe200078e020e */
[C---:B------:R-:W-:Y:S01]  /*0fb0*/  LOP3.LUT R232, R0.reuse, 0x64, RZ, 0xfc, !PT ;  /* 0x0000006400e87812 */ /* 0x040fe200078efcff */
[----:B------:R-:W-:Y:S01]  /*0fc0*/  IMAD.MOV R14, RZ, RZ, -R6 ;  /* 0x000000ffff0e7224 */ /* 0x000fe200078e0a06 */
[----:B------:R-:W-:Y:S01]  /*0fd0*/  LOP3.LUT R241, R0, 0x52, RZ, 0xfc, !PT ;  /* 0x0000005200f17812 */ /* 0x000fe200078efcff */
[----:B------:R-:W-:Y:S01]  /*0fe0*/  IMAD.HI.U32 R6, R7, R25, RZ ;  /* 0x0000001907067227 */ /* 0x000fe200078e00ff */
[----:B------:R-:W-:-:S02]  /*0ff0*/  ISETP.GT.U32.AND P3, PT, R4, R11, PT ;  /* 0x0000000b0400720c */ /* 0x000fc40003f64070 */
[C---:B------:R-:W-:Y:S01]  /*1000*/  LOP3.LUT R240, R0.reuse, 0x54, RZ, 0xfc, !PT ;  /* 0x0000005400f07812 */ /* 0x040fe200078efcff */
[----:B------:R-:W-:Y:S01]  /*1010*/  IMAD.MOV R6, RZ, RZ, -R6 ;  /* 0x000000ffff067224 */ /* 0x000fe200078e0a06 */
[----:B------:R-:W-:Y:S01]  /*1020*/  LOP3.LUT R236, R0, 0x5c, RZ, 0xfc, !PT ;  /* 0x0000005c00ec7812 */ /* 0x000fe200078efcff */
[----:B------:R-:W-:Y:S01]  /*1030*/  IMAD R19, R4, R14, R19 ;  /* 0x0000000e04137224 */ /* 0x000fe200078e0213 */
[----:B------:R-:W-:Y:S01]  /*1040*/  LOP3.LUT R220, R0, 0x7c, RZ, 0xfc, !PT ;  /* 0x0000007c00dc7812 */ /* 0x000fe200078efcff */
[----:B------:R-:W-:Y:S01]  /*1050*/  IMAD R25, R4, R6, R25 ;  /* 0x0000000604197224 */ /* 0x000fe200078e0219 */
[C---:B------:R-:W-:Y:S01]  /*1060*/  LOP3.LUT R244, R0.reuse, 0x4c, RZ, 0xfc, !PT ;  /* 0x0000004c00f47812 */ /* 0x040fe200078efcff */
[C---:B------:R-:W-:Y:S01]  /*1070*/  IMAD.HI.U32 R6, R7.reuse, R29, RZ ;  /* 0x0000001d07067227 */ /* 0x040fe200078e00ff */
[C---:B------:R-:W-:Y:S02]  /*1080*/  LOP3.LUT R243, R0.reuse, 0x4e, RZ, 0xfc, !PT ;  /* 0x0000004e00f37812 */ /* 0x040fe400078efcff */
[C---:B------:R-:W-:Y:S01]  /*1090*/  LOP3.LUT R239, R0.reuse, 0x56, RZ, 0xfc, !PT ;  /* 0x0000005600ef7812 */ /* 0x040fe200078efcff */
[----:B------:R-:W-:Y:S01]  /*10a0*/  IMAD.MOV R14, RZ, RZ, -R6 ;  /* 0x000000ffff0e7224 */ /* 0x000fe200078e0a06 */
[C---:B------:R-:W-:Y:S01]  /*10b0*/  LOP3.LUT R223, R0.reuse, 0x76, RZ, 0xfc, !PT ;  /* 0x0000007600df7812 */ /* 0x040fe200078efcff */
[----:B------:R-:W-:Y:S01]  /*10c0*/  IMAD.HI.U32 R6, R7, R35, RZ ;  /* 0x0000002307067227 */ /* 0x000fe200078e00ff */
[----:B------:R-:W-:-:S02]  /*10d0*/  LOP3.LUT R247, R0, 0x46, RZ, 0xfc, !PT ;  /* 0x0000004600f77812 */ /* 0x000fc400078efcff */
        /* <DEDUP_REMOVED lines=14> */
[----:B------:R-:W-:Y:S01]  /*11c0*/  LOP3.LUT R231, R0, 0x66, RZ, 0xfc, !PT ;  /* 0x0000006600e77812 */ /* 0x000fe200078efcff */
[----:B------:R-:W-:Y:S02]  /*11d0*/  IMAD.MOV R6, RZ, RZ, -R6 ;  /* 0x000000ffff067224 */ /* 0x000fe400078e0a06 */
[C---:B------:R-:W-:Y:S02]  /*11e0*/  IMAD R39, R4.reuse, R14, R39 ;  /* 0x0000000e04277224 */ /* 0x040fe400078e0227 */
[----:B------:R-:W-:Y:S02]  /*11f0*/  IMAD R45, R4, R6, R45 ;  /* 0x00000006042d7224 */ /* 0x000fe400078e022d */
[----:B------:R-:W-:-:S04]  /*1200*/  IMAD.HI.U32 R6, R7, R49, RZ ;  /* 0x0000003107067227 */ /* 0x000fc800078e00ff */
[----:B------:R-:W-:Y:S02]  /*1210*/  IMAD.MOV R14, RZ, RZ, -R6 ;  /* 0x000000ffff0e7224 */ /* 0x000fe400078e0a06 */
[----:B------:R-:W-:-:S04]  /*1220*/  IMAD.HI.U32 R6, R7, R55, RZ ;  /* 0x0000003707067227 */ /* 0x000fc800078e00ff */
[----:B------:R-:W-:Y:S02]  /*1230*/  IMAD.MOV R6, RZ, RZ, -R6 ;  /* 0x000000ffff067224 */ /* 0x000fe400078e0a06 */
[----:B------:R-:W-:-:S04]  /*1240*/  IMAD.HI.U32 R3, R7, R18, RZ ;  /* 0x0000001207037227 */ /* 0x000fc800078e00ff */
[----:B------:R-:W-:Y:S02]  /*1250*/  IMAD R55, R4, R6, R55 ;  /* 0x0000000604377224 */ /* 0x000fe400078e0237 */
[----:B------:R-:W-:-:S04]  /*1260*/  IMAD.HI.U32 R6, R7, R59, RZ ;  /* 0x0000003b07067227 */ /* 0x000fc800078e00ff */
[----:B------:R-:W-:Y:S02]  /*1270*/  IMAD R49, R4, R14, R49 ;  /* 0x0000000e04317224 */ /* 0x000fe400078e0231 */
[----:B------:R-:W-:Y:S02]  /*1280*/  IMAD.MOV R3, RZ, RZ, -R3 ;  /* 0x000000ffff037224 */ /* 0x000fe400078e0a03 */
[----:B------:R-:W-:Y:S02]  /*1290*/  IMAD.MOV R14, RZ, RZ, -R6 ;  /* 0x000000ffff0e7224 */ /* 0x000fe400078e0a06 */
[----:B------:R-:W-:-:S04]  /*12a0*/  IMAD.HI.U32 R6, R7, R69, RZ ;  /* 0x0000004507067227 */ /* 0x000fc800078e00ff */
[----:B------:R-:W-:Y:S02]  /*12b0*/  IMAD R15, R4, R3, R18 ;  /* 0x00000003040f7224 */ /* 0x000fe400078e0212 */
[----:B------:R-:W-:-:S03]  /*12c0*/  IMAD.HI.U32 R3, R7, R17, RZ ;  /* 0x0000001107037227 */ /* 0x000fc600078e00ff */
[C---:B------:R-:W-:Y:S01]  /*12d0*/  ISETP.GT.U32.AND P1, PT, R4.reuse, R15, PT ;  /* 0x0000000f0400720c */ /* 0x040fe20003f24070 */
[----:B------:R-:W-:Y:S02]  /*12e0*/  IMAD.MOV R6, RZ, RZ, -R6 ;  /* 0x000000ffff067224 */ /* 0x000fe400078e0a06 */
[----:B------:R-:W-:Y:S02]  /*12f0*/  IMAD.MOV R12, RZ, RZ, -R3 ;  /* 0x000000ffff0c7224 */ /* 0x000fe400078e0a03 */
[C---:B------:R-:W-:Y:S01]  /*1300*/  IMAD R69, R4.reuse, R6, R69 ;  /* 0x0000000604457224 */ /* 0x040fe200078e0245 */
[----:B------:R-:W-:Y:S01]  /*1310*/  IABS R6, R217 ;  /* 0x000000d900067213 */ /* 0x000fe20000000000 */
[C---:B------:R-:W-:Y:S02]  /*1320*/  IMAD R17, R4.reuse, R12, R17 ;  /* 0x0000000c04117224 */ /* 0x040fe400078e0211 */
[----:B------:R-:W-:Y:S01]  /*1330*/  IMAD.HI.U32 R3, R7, R23, RZ ;  /* 0x0000001707037227 */ /* 0x000fe200078e00ff */
[----:B------:R-:W-:-:S02]  /*1340*/  ISETP.GT.U32.AND P5, PT, R4, R69, PT ;  /* 0x000000450400720c */ /* 0x000fc40003fa4070 */
[C---:B------:R-:W-:Y:S01]  /*1350*/  ISETP.GT.U32.AND P2, PT, R4.reuse, R17, PT ;  /* 0x000000110400720c */ /* 0x040fe20003f44070 */
[--C-:B------:R-:W-:Y:S01]  /*1360*/  @!P3 IMAD.IADD R11, R11, 0x1, -R4.reuse ;  /* 0x000000010b0bb824 */ /* 0x100fe200078e0a04 */
[----:B------:R-:W-:Y:S01]  /*1370*/  ISETP.GT.U32.AND P3, PT, R4, R19, PT ;  /* 0x000000130400720c */ /* 0x000fe20003f64070 */
[----:B------:R-:W-:Y:S02]  /*1380*/  IMAD.MOV R3, RZ, RZ, -R3 ;  /* 0x000000ffff037224 */ /* 0x000fe400078e0a03 */
[----:B------:R-:W-:Y:S02]  /*1390*/  @!P0 IMAD.IADD R9, R9, 0x1, -R4 ;  /* 0x0000000109098824 */ /* 0x000fe400078e0a04 */
[----:B------:R-:W-:-:S03]  /*13a0*/  IMAD.HI.U32 R10, R7, R21, RZ ;  /* 0x00000015070a7227 */ /* 0x000fc600078e00ff */
[C---:B------:R-:W-:Y:S01]  /*13b0*/  ISETP.GT.U32.AND P6, PT, R4.reuse, R9, PT ;  /* 0x000000090400720c */ /* 0x040fe20003fc4070 */
[--C-:B------:R-:W-:Y:S02]  /*13c0*/  @!P5 IMAD.IADD R69, R69, 0x1, -R4.reuse ;  /* 0x000000014545d824 */ /* 0x100fe400078e0a04 */
[----:B------:R-:W-:Y:S01]  /*13d0*/  @!P1 IMAD.IADD R15, R15, 0x1, -R4 ;  /* 0x000000010f0f9824 */ /* 0x000fe200078e0a04 */
[C---:B------:R-:W-:Y:S01]  /*13e0*/  ISETP.GT.U32.AND P1, PT, R4.reuse, R11, PT ;  /* 0x0000000b0400720c */ /* 0x040fe20003f24070 */
[C---:B------:R-:W-:Y:S01]  /*13f0*/  IMAD R23, R4.reuse, R3, R23 ;  /* 0x0000000304177224 */ /* 0x040fe200078e0217 */
[C---:B------:R-:W-:Y:S01]  /*1400*/  ISETP.GT.U32.AND P0, PT, R4.reuse, R69, PT ;  /* 0x000000450400720c */ /* 0x040fe20003f04070 */
[----:B------:R-:W-:Y:S01]  /*1410*/  IMAD.HI.U32 R3, R7, R27, RZ ;  /* 0x0000001b07037227 */ /* 0x000fe200078e00ff */
[----:B------:R-:W-:-:S03]  /*1420*/  ISETP.GT.U32.AND P5, PT, R4, R15, PT ;  /* 0x0000000f0400720c */ /* 0x000fc60003fa4070 */
[--C-:B------:R-:W-:Y:S02]  /*1430*/  @!P4 IMAD.IADD R13, R13, 0x1, -R4.reuse ;  /* 0x000000010d0dc824 */ /* 0x100fe400078e0a04 */
[----:B------:R-:W-:Y:S02]  /*1440*/  @!P2 IMAD.IADD R17, R17, 0x1, -R4 ;  /* 0x000000011111a824 */ /* 0x000fe400078e0a04 */
[----:B------:R-:W-:Y:S01]  /*1450*/  IMAD.MOV R10, RZ, RZ, -R10 ;  /* 0x000000ffff0a7224 */ /* 0x000fe200078e0a0a */
[C---:B------:R-:W-:Y:S01]  /*1460*/  ISETP.GT.U32.AND P4, PT, R4.reuse, R13, PT ;  /* 0x0000000d0400720c */ /* 0x040fe20003f84070 */
[----:B------:R-:W-:Y:S01]  /*1470*/  IMAD.MOV R12, RZ, RZ, -R3 ;  /* 0x000000ffff0c7224 */ /* 0x000fe200078e0a03 */
[C---:B------:R-:W-:Y:S01]  /*1480*/  ISETP.GT.U32.AND P2, PT, R4.reuse, R17, PT ;  /* 0x000000110400720c */ /* 0x040fe20003f44070 */
[----:B------:R-:W-:Y:S02]  /*1490*/  IMAD R21, R4, R10, R21 ;  /* 0x0000000a04157224 */ /* 0x000fe400078e0215 */
[----:B------:R-:W-:-:S04]  /*14a0*/  IMAD.HI.U32 R3, R7, R33, RZ ;  /* 0x0000002107037227 */ /* 0x000fc800078e00ff */
[----:B------:R-:W-:-:S04]  /*14b0*/  IMAD.HI.U32 R10, R7, R31, RZ ;  /* 0x0000001f070a7227 */ /* 0x000fc800078e00ff */
[----:B------:R-:W-:Y:S02]  /*14c0*/  IMAD.MOV R3, RZ, RZ, -R3 ;  /* 0x000000ffff037224 */ /* 0x000fe400078e0a03 */
[----:B------:R-:W-:Y:S02]  /*14d0*/  IMAD.MOV R10, RZ, RZ, -R10 ;  /* 0x000000ffff0a7224 */ /* 0x000fe400078e0a0a */
[--C-:B------:R-:W-:Y:S01]  /*14e0*/  @!P1 IMAD.IADD R11, R11, 0x1, -R4.reuse ;  /* 0x000000010b0b9824 */ /* 0x100fe200078e0a04 */
[C---:B------:R-:W-:Y:S01]  /*14f0*/  ISETP.GT.U32.AND P1, PT, R4.reuse, R25, PT ;  /* 0x000000190400720c */ /* 0x040fe20003f24070 */
[C---:B------:R-:W-:Y:S02]  /*1500*/  IMAD R33, R4.reuse, R3, R33 ;  /* 0x0000000304217224 */ /* 0x040fe400078e0221 */
[----:B------:R-:W-:Y:S01]  /*1510*/  @!P6 IMAD.IADD R9, R9, 0x1, -R4 ;  /* 0x000000010909e824 */ /* 0x000fe200078e0a04 */
[C---:B------:R-:W-:Y:S01]  /*1520*/  ISETP.GT.U32.AND P6, PT, R4.reuse, R23, PT ;  /* 0x000000170400720c */ /* 0x040fe20003fc4070 */
[----:B------:R-:W-:-:S02]  /*1530*/  IMAD R27, R4, R12, R27 ;  /* 0x0000000c041b7224 */ /* 0x000fc400078e021b */
[C---:B------:R-:W-:Y:S02]  /*1540*/  IMAD R31, R4.reuse, R10, R31 ;  /* 0x0000000a041f7224 */ /* 0x040fe400078e021f */
[----:B------:R-:W-:Y:S01]  /*1550*/  @!P0 IMAD.IADD R69, R69, 0x1, -R4 ;  /* 0x0000000145458824 */ /* 0x000fe200078e0a04 */
[----:B------:R-:W-:Y:S01]  /*1560*/  ISETP.GT.U32.AND P0, PT, R4, R21, PT ;  /* 0x000000150400720c */ /* 0x000fe20003f04070 */
[----:B------:R-:W-:-:S04]  /*1570*/  IMAD.HI.U32 R3, R7, R37, RZ ;  /* 0x0000002507037227 */ /* 0x000fc800078e00ff */
[--C-:B------:R-:W-:Y:S01]  /*1580*/  @!P3 IMAD.IADD R19, R19, 0x1, -R4.reuse ;  /* 0x000000011313b824 */ /* 0x100fe200078e0a04 */
[C---:B------:R-:W-:Y:S01]  /*1590*/  ISETP.GT.U32.AND P3, PT, R4.reuse, R33, PT ;  /* 0x000000210400720c */ /* 0x040fe20003f64070 */
[--C-:B------:R-:W-:Y:S01]  /*15a0*/  @!P4 IMAD.IADD R13, R13, 0x1, -R4.reuse ;  /* 0x000000010d0dc824 */ /* 0x100fe200078e0a04 */
[C---:B------:R-:W-:Y:S01]  /*15b0*/  ISETP.GT.U32.AND P4, PT, R4.reuse, R27, PT ;  /* 0x0000001b0400720c */ /* 0x040fe20003f84070 */
[--C-:B------:R-:W-:Y:S01]  /*15c0*/  @!P5 IMAD.IADD R15, R15, 0x1, -R4.reuse ;  /* 0x000000010f0fd824 */ /* 0x100fe200078e0a04 */
[C---:B------:R-:W-:Y:S01]  /*15d0*/  ISETP.GT.U32.AND P5, PT, R4.reuse, R29, PT ;  /* 0x0000001d0400720c */ /* 0x040fe20003fa4070 */
[----:B------:R-:W-:Y:S01]  /*15e0*/  @!P2 IMAD.IADD R17, R17, 0x1, -R4 ;  /* 0x000000011111a824 */ /* 0x000fe200078e0a04 */
[----:B------:R-:W-:Y:S01]  /*15f0*/  ISETP.GT.U32.AND P2, PT, R4, R31, PT ;  /* 0x0000001f0400720c */ /* 0x000fe20003f44070 */
[----:B------:R-:W-:-:S04]  /*1600*/  IMAD.HI.U32 R10, R7, R41, RZ ;  /* 0x00000029070a7227 */ /* 0x000fc800078e00ff */
[----:B------:R-:W-:Y:S02]  /*1610*/  IMAD.MOV R12, RZ, RZ, -R3 ;  /* 0x000000ffff0c7224 */ /* 0x000fe400078e0a03 */
[----:B------:R-:W-:Y:S02]  /*1620*/  IMAD.MOV R10, RZ, RZ, -R10 ;  /* 0x000000ffff0a7224 */ /* 0x000fe400078e0a0a */
[C---:B------:R-:W-:Y:S02]  /*1630*/  IMAD R37, R4.reuse, R12, R37 ;  /* 0x0000000c04257224 */ /* 0x040fe400078e0225 */
[--C-:B------:R-:W-:Y:S01]  /*1640*/  @!P1 IMAD.IADD R25, R25, 0x1, -R4.reuse ;  /* 0x0000000119199824 */ /* 0x100fe200078e0a04 */
[C---:B------:R-:W-:Y:S01]  /*1650*/  ISETP.GT.U32.AND P1, PT, R4.reuse, R39, PT ;  /* 0x000000270400720c */ /* 0x040fe20003f24070 */
[----:B------:R-:W-:Y:S01]  /*1660*/  @!P6 IMAD.IADD R23, R23, 0x1, -R4 ;  /* 0x000000011717e824 */ /* 0x000fe200078e0a04 */
[C---:B------:R-:W-:Y:S01]  /*1670*/  ISETP.GT.U32.AND P6, PT, R4.reuse, R37, PT ;  /* 0x000000250400720c */ /* 0x040fe20003fc4070 */
[----:B------:R-:W-:-:S02]  /*1680*/  IMAD R41, R4, R10, R41 ;  /* 0x0000000a04297224 */ /* 0x000fc400078e0229 */
        /* <DEDUP_REMOVED lines=9> */
[--C-:B------:R-:W-:Y:S01]  /*1720*/  @!P2 IMAD.IADD R31, R31, 0x1, -R4.reuse ;  /* 0x000000011f1fa824 */ /* 0x100fe200078e0a04 */
[C---:B------:R-:W-:Y:S01]  /*1730*/  ISETP.GT.U32.AND P2, PT, R4.reuse, R21, PT ;  /* 0x000000150400720c */ /* 0x040fe20003f44070 */
[----:B------:R-:W-:Y:S02]  /*1740*/  IMAD.MOV R3, RZ, RZ, -R3 ;  /* 0x000000ffff037224 */ /* 0x000fe400078e0a03 */
[----:B------:R-:W-:Y:S01]  /*1750*/  @!P1 IMAD.IADD R39, R39, 0x1, -R4 ;  /* 0x0000000127279824 */ /* 0x000fe200078e0a04 */
[C---:B------:R-:W-:Y:S01]  /*1760*/  ISETP.GT.U32.AND P1, PT, R4.reuse, R45, PT ;  /* 0x0000002d0400720c */ /* 0x040fe20003f24070 */
[----:B------:R-:W-:-:S02]  /*1770*/  IMAD R43, R4, R3, R43 ;  /* 0x00000003042b7224 */ /* 0x000fc400078e022b */
[----:B------:R-:W-:-:S04]  /*1780*/  IMAD.HI.U32 R3, R7, R47, RZ ;  /* 0x0000002f07037227 */ /* 0x000fc800078e00ff */
[--C-:B------:R-:W-:Y:S01]  /*1790*/  @!P6 IMAD.IADD R37, R37, 0x1, -R4.reuse ;  /* 0x000000012525e824 */ /* 0x100fe200078e0a04 */
[C---:B------:R-:W-:Y:S01]  /*17a0*/  ISETP.GT.U32.AND P6, PT, R4.reuse, R43, PT ;  /* 0x0000002b0400720c */ /* 0x040fe20003fc4070 */
[--C-:B------:R-:W-:Y:S01]  /*17b0*/  @!P3 IMAD.IADD R23, R23, 0x1, -R4.reuse ;  /* 0x000000011717b824 */ /* 0x100fe200078e0a04 */
[C---:B------:R-:W-:Y:S01]  /*17c0*/  ISETP.GT.U32.AND P3, PT, R4.reuse, R31, PT ;  /* 0x0000001f0400720c */ /* 0x040fe20003f64070 */
[----:B------:R-:W-:Y:S02]  /*17d0*/  IMAD.MOV R12, RZ, RZ, -R3 ;  /* 0x000000ffff0c7224 */ /* 0x000fe400078e0a03 */
        /* <DEDUP_REMOVED lines=8> */
[--C-:B------:R-:W-:Y:S01]  /*1860*/  @!P0 IMAD.IADD R35, R35, 0x1, -R4.reuse ;  /* 0x0000000123238824 */ /* 0x100fe200078e0a04 */
[C---:B------:R-:W-:Y:S01]  /*1870*/  ISETP.GT.U32.AND P0, PT, R4.reuse, R25, PT ;  /* 0x000000190400720c */ /* 0x040fe20003f04070 */
[----:B------:R-:W-:Y:S01]  /*1880*/  @!P1 IMAD.IADD R45, R45, 0x1, -R4 ;  /* 0x000000012d2d9824 */ /* 0x000fe200078e0a04 */
[C---:B------:R-:W-:Y:S01]  /*1890*/  ISETP.GT.U32.AND P1, PT, R4.reuse, R37, PT ;  /* 0x000000250400720c */ /* 0x040fe20003f24070 */
[----:B------:R-:W-:Y:S02]  /*18a0*/  IMAD R53, R4, R3, R53 ;  /* 0x0000000304357224 */ /* 0x000fe400078e0235 */
[----:B------:R-:W-:-:S04]  /*18b0*/  IMAD.HI.U32 R10, R7, R51, RZ ;  /* 0x00000033070a7227 */ /* 0x000fc800078e00ff */
[----:B------:R-:W-:-:S04]  /*18c0*/  IMAD.HI.U32 R3, R7, R57, RZ ;  /* 0x0000003907037227 */ /* 0x000fc800078e00ff */
[--C-:B------:R-:W-:Y:S01]  /*18d0*/  @!P6 IMAD.IADD R43, R43, 0x1, -R4.reuse ;  /* 0x000000012b2be824 */ /* 0x100fe200078e0a04 */
[C---:B------:R-:W-:Y:S01]  /*18e0*/  ISETP.GT.U32.AND P6, PT, R4.reuse, R35, PT ;  /* 0x000000230400720c */ /* 0x040fe20003fc4070 */
[C---:B------:R-:W-:Y:S02]  /*18f0*/  IMAD R47, R4.reuse, R12, R47 ;  /* 0x0000000c042f7224 */ /* 0x040fe400078e022f */
[----:B------:R-:W-:Y:S01]  /*1900*/  @!P3 IMAD.IADD R31, R31, 0x1, -R4 ;  /* 0x000000011f1fb824 */ /* 0x000fe200078e0a04 */
[C---:B------:R-:W-:Y:S01]  /*1910*/  ISETP.GT.U32.AND P3, PT, R4.reuse, R41, PT ;  /* 0x000000290400720c */ /* 0x040fe20003f64070 */
[----:B------:R-:W-:Y:S02]  /*1920*/  IMAD.MOV R10, RZ, RZ, -R10 ;  /* 0x000000ffff0a7224 */ /* 0x000fe400078e0a0a */
        /* <DEDUP_REMOVED lines=8> */
[----:B------:R-:W-:Y:S02]  /*19b0*/  IMAD R51, R4, R10, R51 ;  /* 0x0000000a04337224 */ /* 0x000fe400078e0233 */
[----:B------:R-:W-:-:S04]  /*19c0*/  IMAD.HI.U32 R10, R7, R61, RZ ;  /* 0x0000003d070a7227 */ /* 0x000fc800078e00ff */
[----:B------:R-:W-:Y:S02]  /*19d0*/  IMAD.MOV R3, RZ, RZ, -R3 ;  /* 0x000000ffff037224 */ /* 0x000fe400078e0a03 */
[----:B------:R-:W-:Y:S01]  /*19e0*/  @!P1 IMAD.IADD R37, R37, 0x1, -R4 ;  /* 0x0000000125259824 */ /* 0x000fe200078e0a04 */
[C---:B------:R-:W-:Y:S01]  /*19f0*/  ISETP.GT.U32.AND P1, PT, R4.reuse, R49, PT ;  /* 0x000000310400720c */ /* 0x040fe20003f24070 */
[----:B------:R-:W-:Y:S02]  /*1a00*/  IMAD.MOV R10, RZ, RZ, -R10 ;  /* 0x000000ffff0a7224 */ /* 0x000fe400078e0a0a */
[C---:B------:R-:W-:Y:S02]  /*1a10*/  IMAD R63, R4.reuse, R3, R63 ;  /* 0x00000003043f7224 */ /* 0x040fe400078e023f */
[----:B------:R-:W-:Y:S02]  /*1a20*/  IMAD R57, R4, R12, R57 ;  /* 0x0000000c04397224 */ /* 0x000fe400078e0239 */
[----:B------:R-:W-:-:S04]  /*1a30*/  IMAD.HI.U32 R3, R7, R65, RZ ;  /* 0x0000004107037227 */ /* 0x000fc800078e00ff */
[--C-:B------:R-:W-:Y:S01]  /*1a40*/  @!P6 IMAD.IADD R35, R35, 0x1, -R4.reuse ;  /* 0x000000012323e824 */ /* 0x100fe200078e0a04 */
[C---:B------:R-:W-:Y:S01]  /*1a50*/  ISETP.GT.U32.AND P6, PT, R4.reuse, R47, PT ;  /* 0x0000002f0400720c */ /* 0x040fe20003fc4070 */
[C---:B------:R-:W-:Y:S02]  /*1a60*/  IMAD R61, R4.reuse, R10, R61 ;  /* 0x0000000a043d7224 */ /* 0x040fe400078e023d */
        /* <DEDUP_REMOVED lines=10> */
[----:B------:R-:W-:-:S04]  /*1b10*/  IMAD.HI.U32 R7, R7, R71, RZ ;  /* 0x0000004707077227 */ /* 0x000fc800078e00ff */
[C---:B------:R-:W-:Y:S02]  /*1b20*/  IMAD R59, R4.reuse, R14, R59 ;  /* 0x0000000e043b7224 */ /* 0x040fe400078e023b */
[----:B------:R-:W-:Y:S02]  /*1b30*/  IMAD.MOV R3, RZ, RZ, -R3 ;  /* 0x000000ffff037224 */ /* 0x000fe400078e0a03 */
[----:B------:R-:W-:Y:S02]  /*1b40*/  IMAD.MOV R7, RZ, RZ, -R7 ;  /* 0x000000ffff077224 */ /* 0x000fe400078e0a07 */
[----:B------:R-:W-:Y:S01]  /*1b50*/  @!P1 IMAD.IADD R49, R49, 0x1, -R4 ;  /* 0x0000000131319824 */ /* 0x000fe200078e0a04 */
[C---:B------:R-:W-:Y:S01]  /*1b60*/  ISETP.GT.U32.AND P1, PT, R4.reuse, R61, PT ;  /* 0x0000003d0400720c */ /* 0x040fe20003f24070 */
[C---:B------:R-:W-:Y:S01]  /*1b70*/  IMAD R65, R4.reuse, R10, R65 ;  /* 0x0000000a04417224 */ /* 0x040fe200078e0241 */
[----:B------:R-:W-:Y:S01]  /*1b80*/  SHF.R.U32.HI R10, RZ, 0x1, R99 ;  /* 0x00000001ff0a7819 */ /* 0x000fe20000011663 */
[C---:B------:R-:W-:Y:S01]  /*1b90*/  IMAD R67, R4.reuse, R3, R67 ;  /* 0x0000000304437224 */ /* 0x040fe200078e0243 */
[----:B------:R-:W-:Y:S01]  /*1ba0*/  SHF.R.S32.HI R3, RZ, 0x1f, R8 ;  /* 0x0000001fff037819 */ /* 0x000fe20000011408 */
[C---:B------:R-:W-:Y:S01]  /*1bb0*/  IMAD R71, R4.reuse, R7, R71 ;  /* 0x0000000704477224 */ /* 0x040fe200078e0247 */
[----:B------:R-:W-:Y:S01]  /*1bc0*/  LOP3.LUT R7, R99, 0x7, RZ, 0xc0, !PT ;  /* 0x0000000763077812 */ /* 0x000fe200078ec0ff */
[----:B------:R-:W-:Y:S01]  /*1bd0*/  @!P6 IMAD.IADD R47, R47, 0x1, -R4 ;  /* 0x000000012f2fe824 */ /* 0x000fe200078e0a04 */
[----:B------:R-:W-:Y:S01]  /*1be0*/  ISETP.GT.U32.AND P6, PT, R4, R59, PT ;  /* 0x0000003b0400720c */ /* 0x000fe20003fc4070 */
[----:B------:R-:W-:Y:S01]  /*1bf0*/  IMAD.HI.U32 R2, R2, R6, RZ ;  /* 0x0000000602027227 */ /* 0x000fe200078e00ff */
[----:B------:R-:W-:-:S02]  /*1c00*/  LOP3.LUT R75, R10, 0x60, RZ, 0xc0, !PT ;  /* 0x000000600a4b7812 */ /* 0x000fc400078ec0ff */
[----:B------:R-:W-:Y:S01]  /*1c10*/  LEA.HI R8, R3, R8, RZ, 0x7 ;  /* 0x0000000803087211 */ /* 0x000fe200078f38ff */
[--C-:B------:R-:W-:Y:S01]  /*1c20*/  @!P3 IMAD.IADD R53, R53, 0x1, -R4.reuse ;  /* 0x000000013535b824 */ /* 0x100fe200078e0a04 */
[C---:B------:R-:W-:Y:S01]  /*1c30*/  ISETP.GT.U32.AND P3, PT, R4.reuse, R65, PT ;  /* 0x000000410400720c */ /* 0x040fe20003f64070 */
[--C-:B------:R-:W-:Y:S01]  /*1c40*/  @!P2 IMAD.IADD R51, R51, 0x1, -R4.reuse ;  /* 0x000000013333a824 */ /* 0x100fe200078e0a04 */
[C---:B------:R-:W-:Y:S01]  /*1c50*/  ISETP.GT.U32.AND P2, PT, R4.reuse, R63, PT ;  /* 0x0000003f0400720c */ /* 0x040fe20003f44070 */
[--C-:B------:R-:W-:Y:S01]  /*1c60*/  @!P4 IMAD.IADD R55, R55, 0x1, -R4.reuse ;  /* 0x000000013737c824 */ /* 0x100fe200078e0a04 */
[C---:B------:R-:W-:Y:S01]  /*1c70*/  ISETP.GT.U32.AND P4, PT, R4.reuse, R67, PT ;  /* 0x000000430400720c */ /* 0x040fe20003f84070 */
[----:B------:R-:W-:Y:S01]  /*1c80*/  @!P5 IMAD.IADD R57, R57, 0x1, -R4 ;  /* 0x000000013939d824 */ /* 0x000fe200078e0a04 */
[C---:B------:R-:W-:Y:S01]  /*1c90*/  ISETP.GT.U32.AND P5, PT, R4.reuse, R71, PT ;  /* 0x000000470400720c */ /* 0x040fe20003fa4070 */
[----:B------:R-:W-:Y:S01]  /*1ca0*/  IMAD.MOV R2, RZ, RZ, -R2 ;  /* 0x000000ffff027224 */ /* 0x000fe200078e0a02 */
[----:B------:R-:W-:Y:S01]  /*1cb0*/  LOP3.LUT R10, R75, 0x10, R218, 0xf8, !PT ;  /* 0x000000104b0a7812 */ /* 0x000fe200078ef8da */
[----:B------:R-:W-:Y:S01]  /*1cc0*/  @!P1 IMAD.IADD R61, R61, 0x1, -R4 ;  /* 0x000000013d3d9824 */ /* 0x000fe200078e0a04 */
[C---:B------:R-:W-:Y:S01]  /*1cd0*/  ISETP.GT.U32.AND P1, PT, R4.reuse, R47, PT ;  /* 0x0000002f0400720c */ /* 0x040fe20003f24070 */
[----:B------:R-:W-:Y:S01]  /*1ce0*/  IMAD R6, R5, R2, R6 ;  /* 0x0000000205067224 */ /* 0x000fe200078e0206 */
[----:B------:R-:W-:Y:S01]  /*1cf0*/  SHF.R.S32.HI R8, RZ, 0x7, R8 ;  /* 0x00000007ff087819 */ /* 0x000fe20000011408 */
[--C-:B------:R-:W-:Y:S01]  /*1d00*/  @!P0 IMAD.IADD R25, R25, 0x1, -R4.reuse ;  /* 0x0000000119198824 */ /* 0x100fe200078e0a04 */
[----:B------:R-:W-:Y:S01]  /*1d10*/  LOP3.LUT P0, RZ, R99, 0x80, RZ, 0xc0, !PT ;  /* 0x0000008063ff7812 */ /* 0x000fe2000780c0ff */
[--C-:B------:R-:W-:Y:S01]  /*1d20*/  @!P6 IMAD.IADD R59, R59, 0x1, -R4.reuse ;  /* 0x000000013b3be824 */ /* 0x100fe200078e0a04 */
[----:B------:R-:W-:Y:S01]  /*1d30*/  ISETP.GT.U32.AND P6, PT, R5, R6, PT ;  /* 0x000000060500720c */ /* 0x000fe20003fc4070 */
[--C-:B------:R-:W-:Y:S01]  /*1d40*/  @!P3 IMAD.IADD R65, R65, 0x1, -R4.reuse ;  /* 0x000000014141b824 */ /* 0x100fe200078e0a04 */
[C---:B------:R-:W-:Y:S01]  /*1d50*/  ISETP.GT.U32.AND P3, PT, R4.reuse, R51, PT ;  /* 0x000000330400720c */ /* 0x040fe20003f64070 */
[--C-:B------:R-:W-:Y:S01]  /*1d60*/  @!P2 IMAD.IADD R63, R63, 0x1, -R4.reuse ;  /* 0x000000013f3fa824 */ /* 0x100fe200078e0a04 */
[----:B------:R-:W-:Y:S01]  /*1d70*/  SEL R73, RZ, 0x110, !P0 ;  /* 0x00000110ff497807 */ /* 0x000fe20004000000 */
[--C-:B------:R-:W-:Y:S01]  /*1d80*/  @!P4 IMAD.IADD R67, R67, 0x1, -R4.reuse ;  /* 0x000000014343c824 */ /* 0x100fe200078e0a04 */
[C---:B------:R-:W-:Y:S01]  /*1d90*/  ISETP.GT.U32.AND P2, PT, R4.reuse, R49, PT ;  /* 0x000000310400720c */ /* 0x040fe20003f44070 */
[--C-:B------:R-:W-:Y:S01]  /*1da0*/  @!P5 IMAD.IADD R71, R71, 0x1, -R4.reuse ;  /* 0x000000014747d824 */ /* 0x100fe200078e0a04 */
[C---:B------:R-:W-:Y:S01]  /*1db0*/  ISETP.GT.U32.AND P4, PT, R4.reuse, R53, PT ;  /* 0x000000350400720c */ /* 0x040fe20003f84070 */
[--C-:B------:R-:W-:Y:S01]  /*1dc0*/  @!P1 IMAD.IADD R47, R47, 0x1, -R4.reuse ;  /* 0x000000012f2f9824 */ /* 0x100fe200078e0a04 */
[C---:B------:R-:W-:Y:S01]  /*1dd0*/  ISETP.GT.U32.AND P5, PT, R4.reuse, R55, PT ;  /* 0x000000370400720c */ /* 0x040fe20003fa4070 */
[----:B------:R-:W-:Y:S01]  /*1de0*/  IMAD.SHL.U32 R12, R99, 0x80, RZ ;  /* 0x00000080630c7824 */ /* 0x000fe200078e00ff */
[----:B------:R-:W-:Y:S01]  /*1df0*/  ISETP.GT.U32.AND P0, PT, R4, R59, PT ;  /* 0x0000003b0400720c */ /* 0x000fe20003f04070 */
[--C-:B------:R-:W-:Y:S01]  /*1e00*/  @!P6 IMAD.IADD R6, R6, 0x1, -R5.reuse ;  /* 0x000000010606e824 */ /* 0x100fe200078e0a05 */
[C---:B------:R-:W-:Y:S01]  /*1e10*/  ISETP.GT.U32.AND P1, PT, R4.reuse, R61, PT ;  /* 0x0000003d0400720c */ /* 0x040fe20003f24070 */
[--C-:B------:R-:W-:Y:S01]  /*1e20*/  @!P3 IMAD.IADD R51, R51, 0x1, -R4.reuse ;  /* 0x000000013333b824 */ /* 0x100fe200078e0a04 */
[C---:B------:R-:W-:Y:S01]  /*1e30*/  ISETP.GT.U32.AND P3, PT, R4.reuse, R65, PT ;  /* 0x000000410400720c */ /* 0x040fe20003f64070 */
[----:B------:R-:W-:Y:S01]  /*1e40*/  IMAD R7, R7, 0x110, RZ ;  /* 0x0000011007077824 */ /* 0x000fe200078e02ff */
[C---:B------:R-:W-:Y:S01]  /*1e50*/  ISETP.GT.U32.AND P6, PT, R4.reuse, R57, PT ;  /* 0x000000390400720c */ /* 0x040fe20003fc4070 */
[--C-:B------:R-:W-:Y:S01]  /*1e60*/  @!P2 IMAD.IADD R49, R49, 0x1, -R4.reuse ;  /* 0x000000013131a824 */ /* 0x100fe200078e0a04 */
[C---:B------:R-:W-:Y:S01]  /*1e70*/  ISETP.GT.U32.AND P2, PT, R4.reuse, R63, PT ;  /* 0x0000003f0400720c */ /* 0x040fe20003f44070 */
[--C-:B------:R-:W-:Y:S01]  /*1e80*/  @!P4 IMAD.IADD R53, R53, 0x1, -R4.reuse ;  /* 0x000000013535c824 */ /* 0x100fe200078e0a04 */
[----:B------:R-:W-:Y:S01]  /*1e90*/  ISETP.GT.U32.AND P4, PT, R4, R67, PT ;  /* 0x000000430400720c */ /* 0x000fe20003f84070 */
[--C-:B------:R-:W-:Y:S01]  /*1ea0*/  @!P5 IMAD.IADD R55, R55, 0x1, -R4.reuse ;  /* 0x000000013737d824 */ /* 0x100fe200078e0a04 */
[----:B------:R-:W-:Y:S01]  /*1eb0*/  ISETP.GT.U32.AND P5, PT, R5, R6, PT ;  /* 0x000000060500720c */ /* 0x000fe20003fa4070 */
[--C-:B------:R-:W-:Y:S01]  /*1ec0*/  @!P0 IMAD.IADD R59, R59, 0x1, -R4.reuse ;  /* 0x000000013b3b8824 */ /* 0x100fe200078e0a04 */
[----:B------:R-:W-:Y:S01]  /*1ed0*/  ISETP.GE.AND P0, PT, R186, RZ, PT ;  /* 0x000000ffba00720c */ /* 0x000fe20003f06270 */
[--C-:B------:R-:W-:Y:S01]  /*1ee0*/  @!P1 IMAD.IADD R61, R61, 0x1, -R4.reuse ;  /* 0x000000013d3d9824 */ /* 0x100fe200078e0a04 */
[----:B------:R-:W-:Y:S01]  /*1ef0*/  ISETP.GE.AND P1, PT, R185, RZ, PT ;  /* 0x000000ffb900720c */ /* 0x000fe20003f26270 */
[--C-:B------:R-:W-:Y:S01]  /*1f00*/  @!P3 IMAD.IADD R65, R65, 0x1, -R4.reuse ;  /* 0x000000014141b824 */ /* 0x100fe200078e0a04 */
[----:B------:R-:W-:Y:S01]  /*1f10*/  ISETP.GE.AND P3, PT, R190, RZ, PT ;  /* 0x000000ffbe00720c */ /* 0x000fe20003f66270 */
[--C-:B------:R-:W-:Y:S01]  /*1f20*/  @!P6 IMAD.IADD R57, R57, 0x1, -R4.reuse ;  /* 0x000000013939e824 */ /* 0x100fe200078e0a04 */
[----:B------:R-:W-:Y:S01]  /*1f30*/  ISETP.GT.U32.AND P6, PT, R4, R71, PT ;  /* 0x000000470400720c */ /* 0x000fe20003fc4070 */
[--C-:B------:R-:W-:Y:S01]  /*1f40*/  @!P2 IMAD.IADD R63, R63, 0x1, -R4.reuse ;  /* 0x000000013f3fa824 */ /* 0x100fe200078e0a04 */
[----:B------:R-:W-:Y:S01]  /*1f50*/  ISETP.GE.AND P2, PT, R187, RZ, PT ;  /* 0x000000ffbb00720c */ /* 0x000fe20003f46270 */
[--C-:B------:R-:W-:Y:S01]  /*1f60*/  @!P4 IMAD.IADD R67, R67, 0x1, -R4.reuse ;  /* 0x000000014343c824 */ /* 0x100fe200078e0a04 */
[----:B------:R-:W-:Y:S01]  /*1f70*/  ISETP.GE.AND P4, PT, R189, RZ, PT ;  /* 0x000000ffbd00720c */ /* 0x000fe20003f86270 */
[----:B------:R-:W-:Y:S01]  /*1f80*/  @!P5 IMAD.IADD R6, R6, 0x1, -R5 ;  /* 0x000000010606d824 */ /* 0x000fe200078e0a05 */
[----:B------:R-:W-:Y:S01]  /*1f90*/  ISETP.GE.AND P5, PT, R188, RZ, PT ;  /* 0x000000ffbc00720c */ /* 0x000fe20003fa6270 */
[----:B------:R-:W-:Y:S01]  /*1fa0*/  @!P0 IMAD.MOV R9, RZ, RZ, -R9 ;  /* 0x000000ffff098224 */ /* 0x000fe200078e0a09 */
[----:B------:R-:W-:Y:S01]  /*1fb0*/  ISETP.GE.AND P0, PT, R191, RZ, PT ;  /* 0x000000ffbf00720c */ /* 0x000fe20003f06270 */
[----:B------:R-:W-:Y:S01]  /*1fc0*/  @!P1 IMAD.MOV R11, RZ, RZ, -R11 ;  /* 0x000000ffff0b9224 */ /* 0x000fe200078e0a0b */
[----:B------:R-:W-:Y:S01]  /*1fd0*/  ISETP.GE.AND P1, PT, R192, RZ, PT ;  /* 0x000000ffc000720c */ /* 0x000fe20003f26270 */
[----:B------:R-:W-:Y:S01]  /*1fe0*/  @!P3 IMAD.MOV R19, RZ, RZ, -R19 ;  /* 0x000000ffff13b224 */ /* 0x000fe200078e0a13 */
[----:B------:R-:W-:Y:S01]  /*1ff0*/  ISETP.GE.AND P3, PT, R196, RZ, PT ;  /* 0x000000ffc400720c */ /* 0x000fe20003f66270 */
[----:B------:R-:W-:Y:S01]  /*2000*/  IMAD.MOV.U32 R5, RZ, RZ, R41 ;  /* 0x000000ffff057224 */ /* 0x000fe200078e0029 */
[----:B------:R-:W-:Y:S01]  /*2010*/  LOP3.LUT R12, R12, 0x800, RZ, 0xc0, !PT ;  /* 0x000008000c0c7812 */ /* 0x000fe200078ec0ff */
[----:B------:R-:W-:Y:S01]  /*2020*/  @!P2 IMAD.MOV R13, RZ, RZ, -R13 ;  /* 0x000000ffff0da224 */ /* 0x000fe200078e0a0d */
[----:B------:R-:W-:Y:S01]  /*2030*/  ISETP.GE.AND P2, PT, R193, RZ, PT ;  /* 0x000000ffc100720c */ /* 0x000fe20003f46270 */
        /* <DEDUP_REMOVED lines=25> */
[----:B------:R-:W-:Y:S01]  /*21d0*/  LOP3.LUT R4, RZ, c[0x0][0x17c], RZ, 0x33, !PT ;  /* 0x00005f00ff047a12 */ /* 0x000fe200078e33ff */
        /* <DEDUP_REMOVED lines=13> */
[----:B------:R-:W-:Y:S01]  /*22b0*/  LOP3.LUT R75, R7, R10, RZ, 0x3c, !PT ;  /* 0x0000000a074b7212 */ /* 0x000fe200078e3cff */
        /* <DEDUP_REMOVED lines=9> */
[----:B------:R-:W-:Y:S01]  /*2350*/  ISETP.NE.AND P1, PT, RZ, c[0x0][0x17c], PT ;  /* 0x00005f00ff007a0c */ /* 0x000fe20003f25270 */
[----:B------:R-:W-:-:S02]  /*2360*/  IMAD.SHL.U32 R2, R98, 0x2, RZ ;  /* 0x0000000262027824 */ /* 0x000fc400078e00ff */
[----:B------:R-:W-:Y:S01]  /*2370*/  @!P3 IMAD.MOV R69, RZ, RZ, -R69 ;  /* 0x000000ffff45b224 */ /* 0x000fe200078e0a45 */
[C---:B------:R-:W-:Y:S01]  /*2380*/  SEL R42, R4.reuse, R9, !P1 ;  /* 0x00000009042a7207 */ /* 0x040fe20004800000 */
[----:B------:R-:W-:Y:S01]  /*2390*/  @!P2 IMAD.MOV R61, RZ, RZ, -R61 ;  /* 0x000000ffff3da224 */ /* 0x000fe200078e0a3d */
[----:B------:R-:W-:Y:S01]  /*23a0*/  LOP3.LUT R2, R73, R2, RZ, 0x3c, !PT ;  /* 0x0000000249027212 */ /* 0x000fe200078e3cff */
[----:B------:R-:W-:Y:S01]  /*23b0*/  @!P4 IMAD.MOV R65, RZ, RZ, -R65 ;  /* 0x000000ffff41c224 */ /* 0x000fe200078e0a41 */
[C---:B------:R-:W-:Y:S01]  /*23c0*/  SEL R24, R4.reuse, R11, !P1 ;  /* 0x0000000b04187207 */ /* 0x040fe20004800000 */
[----:B------:R-:W-:Y:S01]  /*23d0*/  @!P5 IMAD.MOV R63, RZ, RZ, -R63 ;  /* 0x000000ffff3fd224 */ /* 0x000fe200078e0a3f */
[C---:B------:R-:W-:Y:S01]  /*23e0*/  SEL R138, R4.reuse, R69, !P1 ;  /* 0x00000045048a7207 */ /* 0x040fe20004800000 */
[----:B------:R-:W-:Y:S01]  /*23f0*/  @!P0 IMAD.MOV R71, RZ, RZ, -R71 ;  /* 0x000000ffff478224 */ /* 0x000fe200078e0a47 */
[C---:B------:R-:W-:Y:S01]  /*2400*/  SEL R48, R4.reuse, R13, !P1 ;  /* 0x0000000d04307207 */ /* 0x040fe20004800000 */
[----:B------:R-:W-:Y:S01]  /*2410*/  @!P6 IMAD.MOV R77, RZ, RZ, -R77 ;  /* 0x000000ffff4de224 */ /* 0x000fe200078e0a4d */
[C---:B------:R-:W-:Y:S01]  /*2420*/  SEL R26, R4.reuse, R15, !P1 ;  /* 0x0000000f041a7207 */ /* 0x040fe20004800000 */
[----:B------:R-:W-:Y:S01]  /*2430*/  IMAD R9, R251, c[0x0][0x188], RZ ;  /* 0x00006200fb097a24 */ /* 0x000fe200078e02ff */
[----:B------:R-:W-:Y:S01]  /*2440*/  SEL R28, R4, R17, !P1 ;  /* 0x00000011041c7207 */ /* 0x000fe20004800000 */
[----:B------:R-:W-:Y:S01]  /*2450*/  IMAD R9, R96, c[0x0][0x188], RZ ;  /* 0x0000620060097a24 */ /* 0x000fe200078e02ff */
[C---:B------:R-:W-:Y:S01]  /*2460*/  SEL R54, R4.reuse, R19, !P1 ;  /* 0x0000001304367207 */ /* 0x040fe20004800000 */
[----:B------:R-:W-:Y:S01]  /*2470*/  IMAD R9, R93, c[0x0][0x188], RZ ;  /* 0x000062005d097a24 */ /* 0x000fe200078e02ff */
[----:B------:R-:W-:Y:S01]  /*2480*/  SEL R30, R4, R21, !P1 ;  /* 0x00000015041e7207 */ /* 0x000fe20004800000 */
[----:B------:R-:W-:Y:S01]  /*2490*/  IMAD R9, R90, c[0x0][0x188], RZ ;  /* 0x000062005a097a24 */ /* 0x000fe200078e02ff */
[----:B------:R-:W-:Y:S01]  /*24a0*/  SEL R60, R4, R23, !P1 ;  /* 0x00000017043c7207 */ /* 0x000fe20004800000 */
[----:B------:R-:W-:Y:S01]  /*24b0*/  IMAD.IADD R3, R12, 0x1, R75 ;  /* 0x000000010c037824 */ /* 0x000fe200078e024b */
        /* <DEDUP_REMOVED lines=9> */
[----:B------:R-:W-:Y:S01]  /*2550*/  IMAD R9, R72, c[0x0][0x188], RZ ;  /* 0x0000620048097a24 */ /* 0x000fe200078e02ff */
[----:B------:R-:W-:Y:S01]  /*2560*/  SEL R44, R4, R35, !P1 ;  /* 0x00000023042c7207 */ /* 0x000fe20004800000 */
[----:B------:R-:W-:Y:S01]  /*2570*/  IMAD R9, R66, c[0x0][0x188], RZ ;  /* 0x0000620042097a24 */ /* 0x000fe200078e02ff */
[----:B------:R-:W-:Y:S01]  /*2580*/  SEL R34, R4, R37, !P1 ;  /* 0x0000002504227207 */ /* 0x000fe20004800000 */
[----:B------:R-:W-:Y:S01]  /*2590*/  IMAD R9, R20, c[0x0][0x188], RZ ;  /* 0x0000620014097a24 */ /* 0x000fe200078e02ff */
        /* <DEDUP_REMOVED lines=9> */
[----:B------:R-:W-:Y:S01]  /*2630*/  IMAD.MOV.U32 R9, RZ, RZ, R6 ;  /* 0x000000ffff097224 */ /* 0x000fe200078e0006 */
[----:B------:R-:W-:Y:S01]  /*2640*/  SEL R14, R4, R49, !P1 ;  /* 0x00000031040e7207 */ /* 0x000fe20004800000 */
[----:B------:R-:W-:Y:S01]  /*2650*/  IMAD R13, R252, c[0x0][0x188], RZ ;  /* 0x00006200fc0d7a24 */ /* 0x000fe200078e02ff */
[C---:B------:R-:W-:Y:S01]  /*2660*/  SEL R58, R4.reuse, R51, !P1 ;  /* 0x00000033043a7207 */ /* 0x040fe20004800000 */
[----:B------:R-:W-:Y:S01]  /*2670*/  IMAD R13, R95, c[0x0][0x188], RZ ;  /* 0x000062005f0d7a24 */ /* 0x000fe200078e02ff */
[----:B------:R-:W-:Y:S01]  /*2680*/  SEL R62, R4, R53, !P1 ;  /* 0x00000035043e7207 */ /* 0x000fe20004800000 */
[----:B------:R-:W-:Y:S01]  /*2690*/  IMAD R13, R92, c[0x0][0x188], RZ ;  /* 0x000062005c0d7a24 */ /* 0x000fe200078e02ff */
[C---:B------:R-:W-:Y:S01]  /*26a0*/  SEL R16, R4.reuse, R55, !P1 ;  /* 0x0000003704107207 */ /* 0x040fe20004800000 */
[----:B------:R-:W-:Y:S01]  /*26b0*/  IMAD.SHL.U32 R10, R99, 0x40, RZ ;  /* 0x00000040630a7824 */ /* 0x000fe200078e00ff */
        /* <DEDUP_REMOVED lines=14> */
[----:B------:R-:W-:Y:S01]  /*27a0*/  ISETP.GE.AND P1, PT, R217, RZ, PT ;  /* 0x000000ffd900720c */ /* 0x000fe20003f26270 */
[----:B------:R-:W-:Y:S01]  /*27b0*/  IMAD R13, R80, c[0x0][0x188], RZ ;  /* 0x00006200500d7a24 */ /* 0x000fe200078e02ff */
[----:B------:R-:W-:Y:S01]  /*27c0*/  ISETP.NE.AND P0, PT, RZ, c[0x0][0x178], PT ;  /* 0x00005e00ff007a0c */ /* 0x000fe20003f05270 */
[----:B------:R-:W-:Y:S01]  /*27d0*/  IMAD R13, R76, c[0x0][0x188], RZ ;  /* 0x000062004c0d7a24 */ /* 0x000fe200078e02ff */
[----:B------:R-:W-:Y:S01]  /*27e0*/  LOP3.LUT R10, R10, 0x800, RZ, 0xc0, !PT ;  /* 0x000008000a0a7812 */ /* 0x000fe200078ec0ff */
[----:B------:R-:W-:Y:S01]  /*27f0*/  IMAD R13, R70, c[0x0][0x188], RZ ;  /* 0x00006200460d7a24 */ /* 0x000fe200078e02ff */
[----:B------:R-:W-:Y:S01]  /*2800*/  LOP3.LUT R6, R7, 0x30, R218, 0x78, !PT ;  /* 0x0000003007067812 */ /* 0x000fe200078e78da */
[----:B------:R-:W-:Y:S01]  /*2810*/  IMAD R28, R28, c[0x0][0x190], RZ ;  /* 0x000064001c1c7a24 */ /* 0x000fe200078e02ff */
[----:B------:R-:W-:Y:S01]  /*2820*/  LEA R43, P2, R42, c[0x0][0x168], 0x1 ;  /* 0x00005a002a2b7a11 */ /* 0x000fe200078408ff */
[----:B------:R-:W-:Y:S01]  /*2830*/  IMAD R54, R54, c[0x0][0x190], RZ ;  /* 0x0000640036367a24 */ /* 0x000fe200078e02ff */
[----:B------:R-:W-:Y:S01]  /*2840*/  LEA R25, P3, R24, c[0x0][0x168], 0x1 ;  /* 0x00005a0018197a11 */ /* 0x000fe200078608ff */
[----:B------:R-:W-:Y:S01]  /*2850*/  IMAD R30, R30, c[0x0][0x190], RZ ;  /* 0x000064001e1e7a24 */ /* 0x000fe200078e02ff */
[----:B------:R-:W-:Y:S01]  /*2860*/  LEA R49, P4, R48, c[0x0][0x168], 0x1 ;  /* 0x00005a0030317a11 */ /* 0x000fe200078808ff */
[----:B------:R-:W-:Y:S01]  /*2870*/  @!P1 IMAD.MOV R9, RZ, RZ, -R9 ;  /* 0x000000ffff099224 */ /* 0x000fe200078e0a09 */
[----:B------:R-:W-:Y:S01]  /*2880*/  LEA R27, P5, R26, c[0x0][0x168], 0x1 ;  /* 0x00005a001a1b7a11 */ /* 0x000fe200078a08ff */
[----:B------:R-:W-:Y:S01]  /*2890*/  IMAD R60, R60, c[0x0][0x190], RZ ;  /* 0x000064003c3c7a24 */ /* 0x000fe200078e02ff */
[----:B------:R-:W-:Y:S01]  /*28a0*/  @!P0 LOP3.LUT R9, RZ, c[0x0][0x178], RZ, 0x33, !PT ;  /* 0x00005e00ff098a12 */ /* 0x000fe200078e33ff */
[----:B------:R-:W-:Y:S01]  /*28b0*/  IMAD R32, R32, c[0x0][0x190], RZ ;  /* 0x0000640020207a24 */ /* 0x000fe200078e02ff */
[----:B------:R0:W-:Y:S01]  /*28c0*/  STL [R1], R10 ;  /* 0x0000000a01007387 */ /* 0x0001e20000100800 */
[----:B------:R-:W-:Y:S01]  /*28d0*/  IMAD R36, R36, c[0x0][0x190], RZ ;  /* 0x0000640024247a24 */ /* 0x000fe200078e02ff */
[----:B------:R-:W-:Y:S01]  /*28e0*/  LOP3.LUT R6, R6, R10, RZ, 0xfc, !PT ;  /* 0x0000000a06067212 */ /* 0x000fe200078efcff */
[----:B------:R-:W-:Y:S01]  /*28f0*/  IMAD R9, R9, c[0x0][0x184], RZ ;  /* 0x0000610009097a24 */ /* 0x000fe200078e02ff */
[----:B------:R-:W-:Y:S01]  /*2900*/  LEA.HI.X.SX32 R42, R42, c[0x0][0x16c], 0x1, P2 ;  /* 0x00005b002a2a7a11 */ /* 0x000fe200010f0eff */
[----:B------:R-:W-:Y:S01]  /*2910*/  IMAD R11, R11, c[0x0][0x190], RZ ;  /* 0x000064000b0b7a24 */ /* 0x000fe200078e02ff */
[----:B------:R-:W-:Y:S01]  /*2920*/  LEA.HI.X.SX32 R24, R24, c[0x0][0x16c], 0x1, P3 ;  /* 0x00005b0018187a11 */ /* 0x000fe200018f0eff */
[----:B------:R-:W-:Y:S01]  /*2930*/  IMAD R12, R0, c[0x0][0x188], RZ ;  /* 0x00006200000c7a24 */ /* 0x000fe200078e02ff */
[----:B------:R-:W-:Y:S01]  /*2940*/  LEA R70, P1, R9, c[0x0][0x160], 0x1 ;  /* 0x0000580009467a11 */ /* 0x000fe200078208ff */
[----:B------:R-:W-:Y:S01]  /*2950*/  IMAD R12, R97, c[0x0][0x188], RZ ;  /* 0x00006200610c7a24 */ /* 0x000fe200078e02ff */
[----:B------:R-:W-:Y:S01]  /*2960*/  LEA.HI.X.SX32 R48, R48, c[0x0][0x16c], 0x1, P4 ;  /* 0x00005b0030307a11 */ /* 0x000fe200020f0eff */
[----:B------:R-:W-:Y:S01]  /*2970*/  IMAD R38, R38, c[0x0][0x190], RZ ;  /* 0x0000640026267a24 */ /* 0x000fe200078e02ff */
[----:B------:R-:W-:Y:S01]  /*2980*/  LEA.HI.X.SX32 R71, R9, c[0x0][0x164], 0x1, P1 ;  /* 0x0000590009477a11 */ /* 0x000fe200008f0eff */
[----:B------:R-:W-:Y:S01]  /*2990*/  IMAD R41, R41, c[0x0][0x190], RZ ;  /* 0x0000640029297a24 */ /* 0x000fe200078e02ff */
[----:B------:R-:W-:Y:S01]  /*29a0*/  LEA.HI.X.SX32 R26, R26, c[0x0][0x16c], 0x1, P5 ;  /* 0x00005b001a1a7a11 */ /* 0x000fe200028f0eff */
[----:B------:R-:W-:Y:S01]  /*29b0*/  IMAD R44, R44, c[0x0][0x190], RZ ;  /* 0x000064002c2c7a24 */ /* 0x000fe200078e02ff */
[----:B------:R-:W-:Y:S01]  /*29c0*/  LEA R29, P6, R28, c[0x0][0x168], 0x1 ;  /* 0x00005a001c1d7a11 */ /* 0x000fe200078c08ff */
        /* <DEDUP_REMOVED lines=11> */
[----:B0-----:R-:W-:Y:S01]  /*2a80*/  LEA R10, P5, R11, c[0x0][0x168], 0x1 ;  /* 0x00005a000b0a7a11 */ /* 0x001fe200078a08ff */
[----:B------:R-:W-:Y:S01]  /*2a90*/  IMAD R12, R88, c[0x0][0x188], RZ ;  /* 0x00006200580c7a24 */ /* 0x000fe200078e02ff */
[----:B------:R-:W-:Y:S01]  /*2aa0*/  LEA.HI.X.SX32 R28, R28, c[0x0][0x16c], 0x1, P6 ;  /* 0x00005b001c1c7a11 */ /* 0x000fe200030f0eff */
        /* <DEDUP_REMOVED lines=62> */
[----:B------:R-:W-:Y:S01]  /*2e90*/  IMAD.MOV.U32 R5, RZ, RZ, c[0x0][0x18c] ;  /* 0x00006300ff057624 */ /* 0x000fe200078e00ff */
        /* <DEDUP_REMOVED lines=20> */
[----:B------:R-:W-:Y:S01]  /*2fe0*/  CS2R R92, SRZ ;  /* 0x00000000005c7805 */ /* 0x000fe2000001ff00 */
[----:B------:R-:W-:Y:S01]  /*2ff0*/  IMAD R9, R246, c[0x0][0x188], RZ ;  /* 0x00006200f6097a24 */ /* 0x000fe200078e02ff */
[----:B------:R-:W-:Y:S01]  /*3000*/  CS2R R94, SRZ ;  /* 0x00000000005e7805 */ /* 0x000fe2000001ff00 */
        /* <DEDUP_REMOVED lines=12> */
[----:B------:R-:W-:Y:S01]  /*30d0*/  IMAD.SHL.U32 R5, R5, 0x80, RZ ;  /* 0x0000008005057824 */ /* 0x000fe200078e00ff */
[----:B------:R-:W-:Y:S01]  /*30e0*/  LEA.HI.X.SX32 R69, R69, c[0x0][0x16c], 0x1, P5 ;  /* 0x00005b0045457a11 */ /* 0x000fe200028f0eff */
[----:B------:R-:W-:Y:S01]  /*30f0*/  IMAD R13, R231, c[0x0][0x188], RZ ;  /* 0x00006200e70d7a24 */ /* 0x000fe200078e02ff */
[----:B------:R-:W-:Y:S01]  /*3100*/  LOP3.LUT R157, R2, 0x20, RZ, 0x3c, !PT ;  /* 0x00000020029d7812 */ /* 0x000fe200078e3cff */
[----:B------:R-:W-:Y:S01]  /*3110*/  IMAD R12, R248, c[0x0][0x188], RZ ;  /* 0x00006200f80c7a24 */ /* 0x000fe200078e02ff */
[----:B------:R-:W-:-:S02]  /*3120*/  LOP3.LUT R156, R2, 0x40, RZ, 0x3c, !PT ;  /* 0x00000040029c7812 */ /* 0x000fc400078e3cff */
[----:B------:R-:W-:Y:S02]  /*3130*/  LOP3.LUT R9, R2, 0x60, RZ, 0x3c, !PT ;  /* 0x0000006002097812 */ /* 0x000fe400078e3cff */
[----:B------:R-:W-:Y:S02]  /*3140*/  LOP3.LUT R7, R6, 0x40, RZ, 0x3c, !PT ;  /* 0x0000004006077812 */ /* 0x000fe400078e3cff */
.L_x_3:
[C---:B------:R-:W-:Y:S02]  /*3150*/  LOP3.LUT R4, R0.reuse, 0x2, RZ, 0xfc, !PT ;  /* 0x0000000200047812 */ /* 0x040fe400078efcff */
[----:B------:R-:W-:Y:S02]  /*3160*/  ISETP.GE.AND P0, PT, R0, UR4, PT ;  /* 0x0000000400007c0c */ /* 0x000fe4000bf06270 */
[----:B------:R-:W-:Y:S01]  /*3170*/  ISETP.GE.AND P1, PT, R4, UR4, PT ;  /* 0x0000000404007c0c */ /* 0x000fe2000bf26270 */
[C---:B------:R-:W-:Y:S01]  /*3180*/  IMAD R4, R0.reuse, c[0x0][0x188], RZ ;  /* 0x0000620000047a24 */ /* 0x040fe200078e02ff */
[----:B------:R-:W-:Y:S02]  /*3190*/  PRMT R146, RZ, 0x7610, R146 ;  /* 0x00007610ff927816 */ /* 0x000fe40000000092 */
[----:B------:R-:W-:Y:S01]  /*31a0*/  LOP3.LUT R18, R0, 0x2, RZ, 0xfc, !PT ;  /* 0x0000000200127812 */ /* 0x000fe200078efcff */
[----:B------:R-:W-:Y:S01]  /*31b0*/  IMAD.WIDE R12, R4, 0x2, R70 ;  /* 0x00000002040c7825 */ /* 0x000fe200078e0246 */
[----:B------:R-:W-:-:S02]  /*31c0*/  LOP3.LUT R4, R0, 0x4, RZ, 0xfc, !PT ;  /* 0x0000000400047812 */ /* 0x000fc400078efcff */
[----:B------:R-:W-:Y:S01]  /*31d0*/  PRMT R169, RZ, 0x7610, R169 ;  /* 0x00007610ffa97816 */ /* 0x000fe200000000a9 */
[----:B------:R-:W-:Y:S02]  /*31e0*/  IMAD R18, R18, c[0x0][0x188], RZ ;  /* 0x0000620012127a24 */ /* 0x000fe400078e02ff */
[----:B------:R0:W2:Y:S01]  /*31f0*/  @!P0 LDG.E.U16 R146, [R12.64] ;  /* 0x000000060c928981 */ /* 0x0000a2000c1e1500 */
[----:B------:R-:W-:Y:S01]  /*3200*/  ISETP.GE.AND P0, PT, R4, UR4, PT ;  /* 0x0000000404007c0c */ /* 0x000fe2000bf06270 */
[----:B------:R-:W-:Y:S01]  /*3210*/  IMAD.WIDE R18, R18, 0x2, R70 ;  /* 0x0000000212127825 */ /* 0x000fe200078e0246 */
[----:B------:R-:W-:-:S04]  /*3220*/  LOP3.LUT R4, R0, 0xc, RZ, 0xfc, !PT ;  /* 0x0000000c00047812 */ /* 0x000fc800078efcff */
[----:B------:R-:W-:Y:S01]  /*3230*/  ISETP.GE.AND P4, PT, R4, UR4, PT ;  /* 0x0000000404007c0c */ /* 0x000fe2000bf86270 */
[----:B------:R1:W3:Y:S01]  /*3240*/  @!P1 LDG.E.U16 R169, [R18.64] ;  /* 0x0000000612a99981 */ /* 0x0002e2000c1e1500 */
[----:B------:R-:W-:-:S05]  /*3250*/  LOP3.LUT R4, R0, 0x4, RZ, 0xfc, !PT ;  /* 0x0000000400047812 */ /* 0x000fca00078efcff */
[----:B------:R-:W-:-:S04]  /*3260*/  IMAD R4, R4, c[0x0][0x188], RZ ;  /* 0x0000620004047a24 */ /* 0x000fc800078e02ff */
[----:B0-----:R-:W-:Y:S01]  /*3270*/  IMAD.WIDE R12, R4, 0x2, R70 ;  /* 0x00000002040c7825 */ /* 0x001fe200078e0246 */
[C---:B------:R-:W-:Y:S02]  /*3280*/  LOP3.LUT R4, R0.reuse, 0xc, RZ, 0xfc, !PT ;  /* 0x0000000c00047812 */ /* 0x040fe400078efcff */
[----:B------:R-:W-:-:S03]  /*3290*/  LOP3.LUT R21, R0, 0x8, RZ, 0xfc, !PT ;  /* 0x0000000800157812 */ /* 0x000fc600078efcff */
[----:B------:R-:W-:Y:S01]  /*32a0*/  IMAD R4, R4, c[0x0][0x188], RZ ;  /* 0x0000620004047a24 */ /* 0x000fe200078e02ff */
[----:B------:R-:W-:Y:S02]  /*32b0*/  PRMT R128, RZ, 0x7610, R128 ;  /* 0x00007610ff807816 */ /* 0x000fe40000000080 */
[----:B------:R-:W-:Y:S01]  /*32c0*/  LOP3.LUT R22, R0, 0x6, RZ, 0xfc, !PT ;  /* 0x0000000600167812 */ /* 0x000fe200078efcff */
[----:B------:R-:W-:Y:S01]  /*32d0*/  IMAD.WIDE R76, R4, 0x2, R70 ;  /* 0x00000002044c7825 */ /* 0x000fe200078e0246 */
[C---:B------:R-:W-:Y:S02]  /*32e0*/  LOP3.LUT R20, R0.reuse, 0xa, RZ, 0xfc, !PT ;  /* 0x0000000a00147812 */ /* 0x040fe400078efcff */
[----:B------:R-:W-:Y:S01]  /*32f0*/  LOP3.LUT R4, R0, 0xe, RZ, 0xfc, !PT ;  /* 0x0000000e00047812 */ /* 0x000fe200078efcff */
[----:B------:R0:W4:Y:S01]  /*3300*/  @!P0 LDG.E.U16 R128, [R12.64] ;  /* 0x000000060c808981 */ /* 0x000122000c1e1500 */
[----:B------:R-:W-:Y:S02]  /*3310*/  ISETP.GE.AND P2, PT, R21, UR4, PT ;  /* 0x0000000415007c0c */ /* 0x000fe4000bf46270 */
[----:B------:R-:W-:-:S02]  /*3320*/  ISETP.GE.AND P1, PT, R22, UR4, PT ;  /* 0x0000000416007c0c */ /* 0x000fc4000bf26270 */
[----:B------:R-:W-:Y:S02]  /*3330*/  ISETP.GE.AND P3, PT, R20, UR4, PT ;  /* 0x0000000414007c0c */ /* 0x000fe4000bf66270 */
[----:B------:R-:W-:Y:S02]  /*3340*/  PRMT R127, RZ, 0x7610, R127 ;  /* 0x00007610ff7f7816 */ /* 0x000fe4000000007f */
[C---:B------:R-:W-:Y:S02]  /*3350*/  LOP3.LUT R21, R0.reuse, 0x6, RZ, 0xfc, !PT ;  /* 0x0000000600157812 */ /* 0x040fe400078efcff */
[C---:B------:R-:W-:Y:S02]  /*3360*/  LOP3.LUT R22, R0.reuse, 0xa, RZ, 0xfc, !PT ;  /* 0x0000000a00167812 */ /* 0x040fe400078efcff */
[----:B------:R-:W-:Y:S02]  /*3370*/  LOP3.LUT R20, R0, 0x8, RZ, 0xfc, !PT ;  /* 0x0000000800147812 */ /* 0x000fe400078efcff */
[----:B------:R-:W-:Y:S01]  /*3380*/  ISETP.GE.AND P0, PT, R4, UR4, PT ;  /* 0x0000000404007c0c */ /* 0x000fe2000bf06270 */
[----:B------:R5:W2:Y:S01]  /*3390*/  @!P4 LDG.E.U16 R127, [R76.64] ;  /* 0x000000064c7fc981 */ /* 0x000aa2000c1e1500 */
[----:B------:R-:W-:Y:S01]  /*33a0*/  LOP3.LUT R4, R0, 0x16, RZ, 0xfc, !PT ;  /* 0x0000001600047812 */ /* 0x000fe200078efcff */
[----:B------:R-:W-:-:S02]  /*33b0*/  IMAD R21, R21, c[0x0][0x188], RZ ;  /* 0x0000620015157a24 */ /* 0x000fc400078e02ff */
[----:B------:R-:W-:Y:S01]  /*33c0*/  IMAD R20, R20, c[0x0][0x188], RZ ;  /* 0x0000620014147a24 */ /* 0x000fe200078e02ff */
[----:B------:R-:W-:Y:S01]  /*33d0*/  ISETP.GE.AND P4, PT, R4, UR4, PT ;  /* 0x0000000404007c0c */ /* 0x000fe2000bf86270 */
[----:B------:R-:W-:Y:S01]  /*33e0*/  IMAD R22, R22, c[0x0][0x188], RZ ;  /* 0x0000620016167a24 */ /* 0x000fe200078e02ff */
[----:B------:R-:W-:Y:S01]  /*33f0*/  LOP3.LUT R4, R0, 0xe, RZ, 0xfc, !PT ;  /* 0x0000000e00047812 */ /* 0x000fe200078efcff */
[----:B-1----:R-:W-:Y:S01]  /*3400*/  IMAD.WIDE R18, R21, 0x2, R70 ;  /* 0x0000000215127825 */ /* 0x002fe200078e0246 */
[----:B------:R-:W-:Y:S02]  /*3410*/  PRMT R147, RZ, 0x7610, R147 ;  /* 0x00007610ff937816 */ /* 0x000fe40000000093 */
[----:B------:R-:W-:Y:S01]  /*3420*/  PRMT R168, RZ, 0x7610, R168 ;  /* 0x00007610ffa87816 */ /* 0x000fe200000000a8 */
[----:B------:R-:W-:Y:S01]  /*3430*/  IMAD.WIDE R20, R20, 0x2, R70 ;  /* 0x0000000214147825 */ /* 0x000fe200078e0246 */
[----:B0-----:R-:W-:-:S03]  /*3440*/  LOP3.LUT R12, R0, 0x12, RZ, 0xfc, !PT ;  /* 0x00000012000c7812 */ /* 0x001fc600078efcff */
[--C-:B------:R-:W-:Y:S01]  /*3450*/  IMAD.WIDE R22, R22, 0x2, R70.reuse ;  /* 0x0000000216167825 */ /* 0x100fe200078e0246 */
[----:B------:R-:W-:Y:S01]  /*3460*/  LOP3.LUT R13, R0, 0x14, RZ, 0xfc, !PT ;  /* 0x00000014000d7812 */ /* 0x000fe200078efcff */
[----:B------:R0:W2:Y:S02]  /*3470*/  @!P2 LDG.E.U16 R147, [R20.64] ;  /* 0x000000061493a981 */ /* 0x0000a4000c1e1500 */
[----:B------:R-:W-:Y:S01]  /*3480*/  IMAD R4, R4, c[0x0][0x188], RZ ;  /* 0x0000620004047a24 */ /* 0x000fe200078e02ff */
[----:B------:R-:W-:Y:S01]  /*3490*/  ISETP.GE.AND P2, PT, R12, UR4, PT ;  /* 0x000000040c007c0c */ /* 0x000fe2000bf46270 */
[----:B------:R1:W2:Y:S01]  /*34a0*/  @!P3 LDG.E.U16 R168, [R22.64] ;  /* 0x0000000616a8b981 */ /* 0x0002a2000c1e1500 */
[----:B------:R-:W-:Y:S01]  /*34b0*/  ISETP.GE.AND P3, PT, R13, UR4, PT ;  /* 0x000000040d007c0c */ /* 0x000fe2000bf66270 */
[----:B------:R-:W-:Y:S01]  /*34c0*/  IMAD.WIDE R12, R4, 0x2, R70 ;  /* 0x00000002040c7825 */ /* 0x000fe200078e0246 */
[----:B------:R-:W-:Y:S02]  /*34d0*/  LOP3.LUT R4, R0, 0x16, RZ, 0xfc, !PT ;  /* 0x0000001600047812 */ /* 0x000fe400078efcff */
[----:B------:R-:W-:-:S03]  /*34e0*/  PRMT R112, RZ, 0x7610, R112 ;  /* 0x00007610ff707816 */ /* 0x000fc60000000070 */
[----:B------:R-:W-:Y:S01]  /*34f0*/  IMAD R4, R4, c[0x0][0x188], RZ ;  /* 0x0000620004047a24 */ /* 0x000fe200078e02ff */
[----:B------:R-:W-:Y:S02]  /*3500*/  PRMT R99, RZ, 0x7610, R99 ;  /* 0x00007610ff637816 */ /* 0x000fe40000000063 */
[----:B------:R0:W2:Y:S01]  /*3510*/  @!P1 LDG.E.U16 R112, [R18.64] ;  /* 0x0000000612709981 */ /* 0x0000a2000c1e1500 */
[----:B-----5:R-:W-:Y:S01]  /*3520*/  IMAD.WIDE R76, R4, 0x2, R70 ;  /* 0x00000002044c7825 */ /* 0x020fe200078e0246 */
[C---:B------:R-:W-:Y:S02]  /*3530*/  LOP3.LUT R4, R0.reuse, 0x18, RZ, 0xfc, !PT ;  /* 0x0000001800047812 */ /* 0x040fe400078efcff */
[----:B------:R-:W-:Y:S01]  /*3540*/  PRMT R98, RZ, 0x7610, R98 ;  /* 0x00007610ff627816 */ /* 0x000fe20000000062 */
[----:B------:R5:W2:Y:S01]  /*3550*/  @!P0 LDG.E.U16 R99, [R12.64] ;  /* 0x000000060c638981 */ /* 0x000aa2000c1e1500 */
[C---:B-1----:R-:W-:Y:S02]  /*3560*/  LOP3.LUT R23, R0.reuse, 0x14, RZ, 0xfc, !PT ;  /* 0x0000001400177812 */ /* 0x042fe400078efcff */
[----:B0-----:R-:W-:-:S02]  /*3570*/  LOP3.LUT R19, R0, 0x10, RZ, 0xfc, !PT ;  /* 0x0000001000137812 */ /* 0x001fc400078efcff */
[----:B------:R0:W2:Y:S01]  /*3580*/  @!P4 LDG.E.U16 R98, [R76.64] ;  /* 0x000000064c62c981 */ /* 0x0000a2000c1e1500 */
[C---:B------:R-:W-:Y:S02]  /*3590*/  LOP3.LUT R18, R0.reuse, 0x10, RZ, 0xfc, !PT ;  /* 0x0000001000127812 */ /* 0x040fe400078efcff */
[----:B------:R-:W-:Y:S02]  /*35a0*/  ISETP.GE.AND P1, PT, R19, UR4, PT ;  /* 0x0000000413007c0c */ /* 0x000fe4000bf26270 */
[----:B------:R-:W-:Y:S02]  /*35b0*/  LOP3.LUT R21, R0, 0x12, RZ, 0xfc, !PT ;  /* 0x0000001200157812 */ /* 0x000fe400078efcff */
[----:B------:R-:W-:Y:S02]  /*35c0*/  ISETP.GE.AND P0, PT, R4, UR4, PT ;  /* 0x0000000404007c0c */ /* 0x000fe4000bf06270 */
[----:B------:R-:W-:Y:S01]  /*35d0*/  LOP3.LUT R4, R0, 0x20, RZ, 0xfc, !PT ;  /* 0x0000002000047812 */ /* 0x000fe200078efcff */
[----:B------:R-:W-:-:S02]  /*35e0*/  IMAD R18, R18, c[0x0][0x188], RZ ;  /* 0x0000620012127a24 */ /* 0x000fc400078e02ff */
[----:B------:R-:W-:Y:S01]  /*35f0*/  IMAD R21, R21, c[0x0][0x188], RZ ;  /* 0x0000620015157a24 */ /* 0x000fe200078e02ff */
[----:B------:R-:W-:Y:S01]  /*3600*/  ISETP.GE.AND P4, PT, R4, UR4, PT ;  /* 0x0000000404007c0c */ /* 0x000fe2000bf86270 */
[----:B------:R-:W-:Y:S01]  /*3610*/  IMAD R23, R23, c[0x0][0x188], RZ ;  /* 0x0000620017177a24 */ /* 0x000fe200078e02ff */
[----:B------:R-:W-:Y:S01]  /*3620*/  PRMT R158, RZ, 0x7610, R158 ;  /* 0x00007610ff9e7816 */ /* 0x000fe2000000009e */
[----:B------:R-:W-:Y:S01]  /*3630*/  IMAD.WIDE R18, R18, 0x2, R70 ;  /* 0x0000000212127825 */ /* 0x000fe200078e0246 */
[C---:B------:R-:W-:Y:S02]  /*3640*/  LOP3.LUT R4, R0.reuse, 0x18, RZ, 0xfc, !PT ;  /* 0x0000001800047812 */ /* 0x040fe400078efcff */
[----:B------:R-:W-:Y:S01]  /*3650*/  PRMT R167, RZ, 0x7610, R167 ;  /* 0x00007610ffa77816 */ /* 0x000fe200000000a7 */
[----:B------:R-:W-:Y:S01]  /*3660*/  IMAD.WIDE R20, R21, 0x2, R70 ;  /* 0x0000000215147825 */ /* 0x000fe200078e0246 */
[----:B------:R-:W-:Y:S01]  /*3670*/  PRMT R126, RZ, 0x7610, R126 ;  /* 0x00007610ff7e7816 */ /* 0x000fe2000000007e */
[----:B------:R1:W2:Y:S02]  /*3680*/  @!P1 LDG.E.U16 R158, [R18.64] ;  /* 0x00000006129e9981 */ /* 0x0002a4000c1e1500 */
[----:B------:R-:W-:Y:S01]  /*3690*/  IMAD.WIDE R22, R23, 0x2, R70 ;  /* 0x0000000217167825 */ /* 0x000fe200078e0246 */
[C---:B-----5:R-:W-:Y:S01]  /*36a0*/  LOP3.LUT R12, R0.reuse, 0x1c, RZ, 0xfc, !PT ;  /* 0x0000001c000c7812 */ /* 0x060fe200078efcff */
[----:B------:R5:W2:Y:S01]  /*36b0*/  @!P2 LDG.E.U16 R167, [R20.64] ;  /* 0x0000000614a7a981 */ /* 0x000aa2000c1e1500 */
[----:B------:R-:W-:Y:S01]  /*36c0*/  LOP3.LUT R13, R0, 0x1e, RZ, 0xfc, !PT ;  /* 0x0000001e000d7812 */ /* 0x000fe200078efcff */
[----:B------:R-:W-:Y:S01]  /*36d0*/  IMAD R4, R4, c[0x0][0x188], RZ ;  /* 0x0000620004047a24 */ /* 0x000fe200078e02ff */
[----:B------:R-:W-:Y:S01]  /*36e0*/  ISETP.GE.AND P2, PT, R12, UR4, PT ;  /* 0x000000040c007c0c */ /* 0x000fe2000bf46270 */
[----:B------:R0:W2:Y:S01]  /*36f0*/  @!P3 LDG.E.U16 R126, [R22.64] ;  /* 0x00000006167eb981 */ /* 0x0000a2000c1e1500 */
[----:B------:R-:W-:-:S02]  /*3700*/  ISETP.GE.AND P3, PT, R13, UR4, PT ;  /* 0x000000040d007c0c */ /* 0x000fc4000bf66270 */
[----:B-1----:R-:W-:Y:S01]  /*3710*/  LOP3.LUT R19, R0, 0x1a, RZ, 0xfc, !PT ;  /* 0x0000001a00137812 */ /* 0x002fe200078efcff */
[----:B------:R-:W-:Y:S01]  /*3720*/  IMAD.WIDE R12, R4, 0x2, R70 ;  /* 0x00000002040c7825 */ /* 0x000fe200078e0246 */
[C---:B------:R-:W-:Y:S02]  /*3730*/  LOP3.LUT R4, R0.reuse, 0x20, RZ, 0xfc, !PT ;  /* 0x0000002000047812 */ /* 0x040fe400078efcff */
[C---:B-----5:R-:W-:Y:S02]  /*3740*/  LOP3.LUT R21, R0.reuse, 0x1c, RZ, 0xfc, !PT ;  /* 0x0000001c00157812 */ /* 0x060fe400078efcff */
[C---:B------:R-:W-:Y:S02]  /*3750*/  LOP3.LUT R18, R0.reuse, 0x1a, RZ, 0xfc, !PT ;  /* 0x0000001a00127812 */ /* 0x040fe400078efcff */
[----:B------:R-:W-:Y:S01]  /*3760*/  ISETP.GE.AND P1, PT, R19, UR4, PT ;  /* 0x0000000413007c0c */ /* 0x000fe2000bf26270 */
[----:B------:R-:W-:Y:S01]  /*3770*/  IMAD R21, R21, c[0x0][0x188], RZ ;  /* 0x0000620015157a24 */ /* 0x000fe200078e02ff */
[----:B0-----:R-:W-:Y:S01]  /*3780*/  LOP3.LUT R23, R0, 0x1e, RZ, 0xfc, !PT ;  /* 0x0000001e00177812 */ /* 0x001fe200078efcff */
[----:B------:R-:W-:-:S02]  /*3790*/  IMAD R18, R18, c[0x0][0x188], RZ ;  /* 0x0000620012127a24 */ /* 0x000fc400078e02ff */
[----:B------:R-:W-:Y:S01]  /*37a0*/  IMAD R4, R4, c[0x0][0x188], RZ ;  /* 0x0000620004047a24 */ /* 0x000fe200078e02ff */
[----:B------:R-:W-:Y:S01]  /*37b0*/  PRMT R125, RZ, 0x7610, R125 ;  /* 0x00007610ff7d7816 */ /* 0x000fe2000000007d */
[----:B------:R-:W-:Y:S01]  /*37c0*/  IMAD.WIDE R20, R21, 0x2, R70 ;  /* 0x0000000215147825 */ /* 0x000fe200078e0246 */
[----:B------:R-:W-:-:S03]  /*37d0*/  PRMT R166, RZ, 0x7610, R166 ;  /* 0x00007610ffa67816 */ /* 0x000fc600000000a6 */
[----:B------:R-:W-:Y:S01]  /*37e0*/  IMAD R23, R23, c[0x0][0x188], RZ ;  /* 0x0000620017177a24 */ /* 0x000fe200078e02ff */
[----:B------:R-:W-:Y:S01]  /*37f0*/  PRMT R97, RZ, 0x7610, R97 ;  /* 0x00007610ff617816 */ /* 0x000fe20000000061 */
[--C-:B------:R-:W-:Y:S01]  /*3800*/  IMAD.WIDE R18, R18, 0x2, R70.reuse ;  /* 0x0000000212127825 */ /* 0x100fe200078e0246 */
[----:B------:R0:W5:Y:S03]  /*3810*/  @!P2 LDG.E.U16 R125, [R20.64] ;  /* 0x00000006147da981 */ /* 0x000166000c1e1500 */
[----:B------:R-:W-:Y:S01]  /*3820*/  IMAD.WIDE R76, R4, 0x2, R70 ;  /* 0x00000002044c7825 */ /* 0x000fe200078e0246 */
[----:B------:R-:W-:Y:S01]  /*3830*/  LOP3.LUT R4, R0, 0x22, RZ, 0xfc, !PT ;  /* 0x0000002200047812 */ /* 0x000fe200078efcff */
[----:B------:R1:W2:Y:S01]  /*3840*/  @!P1 LDG.E.U16 R166, [R18.64] ;  /* 0x0000000612a69981 */ /* 0x0002a2000c1e1500 */
[----:B------:R-:W-:Y:S01]  /*3850*/  PRMT R182, RZ, 0x7610, R182 ;  /* 0x00007610ffb67816 */ /* 0x000fe200000000b6 */
[----:B------:R-:W-:Y:S01]  /*3860*/  IMAD.WIDE R22, R23, 0x2, R70 ;  /* 0x0000000217167825 */ /* 0x000fe200078e0246 */
[----:B------:R-:W-:-:S02]  /*3870*/  ISETP.GE.AND P2, PT, R4, UR4, PT ;  /* 0x0000000404007c0c */ /* 0x000fc4000bf46270 */
[C---:B------:R-:W-:Y:S02]  /*3880*/  LOP3.LUT R4, R0.reuse, 0x2a, RZ, 0xfc, !PT ;  /* 0x0000002a00047812 */ /* 0x040fe400078efcff */
[----:B------:R-:W-:Y:S01]  /*3890*/  PRMT R181, RZ, 0x7610, R181 ;  /* 0x00007610ffb57816 */ /* 0x000fe200000000b5 */
[----:B------:R0:W2:Y:S01]  /*38a0*/  @!P3 LDG.E.U16 R97, [R22.64] ;  /* 0x000000061661b981 */ /* 0x0000a2000c1e1500 */
[----:B-1----:R-:W-:Y:S02]  /*38b0*/  LOP3.LUT R19, R0, 0x24, RZ, 0xfc, !PT ;  /* 0x0000002400137812 */ /* 0x002fe400078efcff */
[----:B------:R-:W-:Y:S01]  /*38c0*/  ISETP.GE.AND P1, PT, R4, UR4, PT ;  /* 0x0000000404007c0c */ /* 0x000fe2000bf26270 */
[----:B------:R1:W2:Y:S01]  /*38d0*/  @!P0 LDG.E.U16 R182, [R12.64] ;  /* 0x000000060cb68981 */ /* 0x0002a2000c1e1500 */
[C---:B------:R-:W-:Y:S02]  /*38e0*/  ISETP.GE.AND P3, PT, R19.reuse, UR4, PT ;  /* 0x0000000413007c0c */ /* 0x040fe4000bf66270 */
[C---:B------:R-:W-:Y:S01]  /*38f0*/  LOP3.LUT R4, R0.reuse, 0x22, RZ, 0xfc, !PT ;  /* 0x0000002200047812 */ /* 0x040fe200078efcff */
[----:B------:R-:W-:Y:S01]  /*3900*/  IMAD R19, R19, c[0x0][0x188], RZ ;  /* 0x0000620013137a24 */ /* 0x000fe200078e02ff */
[----:B------:R3:W2:Y:S01]  /*3910*/  @!P4 LDG.E.U16 R181, [R76.64] ;  /* 0x000000064cb5c981 */ /* 0x0006a2000c1e1500 */
[----:B0-----:R-:W-:-:S02]  /*3920*/  LOP3.LUT R21, R0, 0x26, RZ, 0xfc, !PT ;  /* 0x0000002600157812 */ /* 0x001fc400078efcff */
[----:B-1----:R-:W-:Y:S01]  /*3930*/  LOP3.LUT R12, R0, 0x26, RZ, 0xfc, !PT ;  /* 0x00000026000c7812 */ /* 0x002fe200078efcff */
[----:B------:R-:W-:Y:S01]  /*3940*/  IMAD R4, R4, c[0x0][0x188], RZ ;  /* 0x0000620004047a24 */ /* 0x000fe200078e02ff */
[----:B------:R-:W-:Y:S02]  /*3950*/  LOP3.LUT R13, R0, 0x28, RZ, 0xfc, !PT ;  /* 0x00000028000d7812 */ /* 0x000fe400078efcff */
[----:B------:R-:W-:Y:S01]  /*3960*/  ISETP.GE.AND P4, PT, R12, UR4, PT ;  /* 0x000000040c007c0c */ /* 0x000fe2000bf86270 */
[----:B------:R-:W-:Y:S01]  /*3970*/  IMAD.WIDE R18, R19, 0x2, R70 ;  /* 0x0000000213127825 */ /* 0x000fe200078e0246 */
[----:B------:R-:W-:Y:S02]  /*3980*/  PRMT R124, RZ, 0x7610, R124 ;  /* 0x00007610ff7c7816 */ /* 0x000fe4000000007c */
[----:B------:R-:W-:Y:S01]  /*3990*/  ISETP.GE.AND P5, PT, R13, UR4, PT ;  /* 0x000000040d007c0c */ /* 0x000fe2000bfa6270 */
[----:B------:R-:W-:Y:S01]  /*39a0*/  IMAD.WIDE R12, R4, 0x2, R70 ;  /* 0x00000002040c7825 */ /* 0x000fe200078e0246 */
[----:B------:R-:W-:-:S02]  /*39b0*/  LOP3.LUT R4, R0, 0x2c, RZ, 0xfc, !PT ;  /* 0x0000002c00047812 */ /* 0x000fc400078efcff */
[----:B------:R-:W-:Y:S01]  /*39c0*/  PRMT R96, RZ, 0x7610, R96 ;  /* 0x00007610ff607816 */ /* 0x000fe20000000060 */
[----:B------:R-:W-:Y:S01]  /*39d0*/  IMAD R21, R21, c[0x0][0x188], RZ ;  /* 0x0000620015157a24 */ /* 0x000fe200078e02ff */
[----:B------:R0:W2:Y:S01]  /*39e0*/  @!P3 LDG.E.U16 R124, [R18.64] ;  /* 0x00000006127cb981 */ /* 0x0000a2000c1e1500 */
[----:B------:R-:W-:Y:S02]  /*39f0*/  ISETP.GE.AND P0, PT, R4, UR4, PT ;  /* 0x0000000404007c0c */ /* 0x000fe4000bf06270 */
[----:B------:R-:W-:Y:S01]  /*3a00*/  IMAD.WIDE R20, R21, 0x2, R70 ;  /* 0x0000000215147825 */ /* 0x000fe200078e0246 */
[----:B------:R-:W-:-:S04]  /*3a10*/  PRMT R165, RZ, 0x7610, R165 ;  /* 0x00007610ffa57816 */ /* 0x000fc800000000a5 */
[----:B------:R1:W2:Y:S01]  /*3a20*/  @!P4 LDG.E.U16 R96, [R20.64] ;  /* 0x000000061460c981 */ /* 0x0002a2000c1e1500 */
[C---:B0-----:R-:W-:Y:S02]  /*3a30*/  LOP3.LUT R19, R0.reuse, 0x2c, RZ, 0xfc, !PT ;  /* 0x0000002c00137812 */ /* 0x041fe400078efcff */
[----:B------:R-:W-:Y:S01]  /*3a40*/  PRMT R123, RZ, 0x7610, R123 ;  /* 0x00007610ff7b7816 */ /* 0x000fe2000000007b */
[----:B------:R0:W2:Y:S02]  /*3a50*/  @!P2 LDG.E.U16 R165, [R12.64] ;  /* 0x000000060ca5a981 */ /* 0x0000a4000c1e1500 */
[----:B------:R-:W-:Y:S01]  /*3a60*/  IMAD R19, R19, c[0x0][0x188], RZ ;  /* 0x0000620013137a24 */ /* 0x000fe200078e02ff */
[----:B-1----:R-:W-:-:S03]  /*3a70*/  LOP3.LUT R21, R0, 0x30, RZ, 0xfc, !PT ;  /* 0x0000003000157812 */ /* 0x002fc600078efcff */
[----:B------:R-:W-:Y:S01]  /*3a80*/  IMAD.WIDE R18, R19, 0x2, R70 ;  /* 0x0000000213127825 */ /* 0x000fe200078e0246 */
[C---:B------:R-:W-:Y:S02]  /*3a90*/  LOP3.LUT R23, R0.reuse, 0x28, RZ, 0xfc, !PT ;  /* 0x0000002800177812 */ /* 0x040fe400078efcff */
[----:B------:R-:W-:Y:S02]  /*3aa0*/  ISETP.GE.AND P3, PT, R21, UR4, PT ;  /* 0x0000000415007c0c */ /* 0x000fe4000bf66270 */
[C---:B0-----:R-:W-:Y:S01]  /*3ab0*/  LOP3.LUT R13, R0.reuse, 0x2a, RZ, 0xfc, !PT ;  /* 0x0000002a000d7812 */ /* 0x041fe200078efcff */
[----:B------:R0:W2:Y:S01]  /*3ac0*/  @!P0 LDG.E.U16 R123, [R18.64] ;  /* 0x00000006127b8981 */ /* 0x0000a2000c1e1500 */
[C---:B------:R-:W-:Y:S02]  /*3ad0*/  LOP3.LUT R21, R0.reuse, 0x34, RZ, 0xfc, !PT ;  /* 0x0000003400157812 */ /* 0x040fe400078efcff */
[C---:B------:R-:W-:Y:S01]  /*3ae0*/  LOP3.LUT R20, R0.reuse, 0x2e, RZ, 0xfc, !PT ;  /* 0x0000002e00147812 */ /* 0x040fe200078efcff */
[----:B------:R-:W-:Y:S01]  /*3af0*/  IMAD R13, R13, c[0x0][0x188], RZ ;  /* 0x000062000d0d7a24 */ /* 0x000fe200078e02ff */
[----:B------:R-:W-:Y:S01]  /*3b00*/  ISETP.GE.AND P0, PT, R21, UR4, PT ;  /* 0x0000000415007c0c */ /* 0x000fe2000bf06270 */
[----:B------:R-:W-:Y:S01]  /*3b10*/  IMAD R23, R23, c[0x0][0x188], RZ ;  /* 0x0000620017177a24 */ /* 0x000fe200078e02ff */
[----:B------:R-:W-:-:S02]  /*3b20*/  LOP3.LUT R21, R0, 0x2e, RZ, 0xfc, !PT ;  /* 0x0000002e00157812 */ /* 0x000fc400078efcff */
[----:B------:R-:W-:Y:S01]  /*3b30*/  ISETP.GE.AND P2, PT, R20, UR4, PT ;  /* 0x0000000414007c0c */ /* 0x000fe2000bf46270 */
[----:B------:R-:W-:Y:S01]  /*3b40*/  IMAD.WIDE R12, R13, 0x2, R70 ;  /* 0x000000020d0c7825 */ /* 0x000fe200078e0246 */
[----:B------:R-:W-:Y:S02]  /*3b50*/  PRMT R164, RZ, 0x7610, R164 ;  /* 0x00007610ffa47816 */ /* 0x000fe400000000a4 */
[----:B------:R-:W-:Y:S01]  /*3b60*/  PRMT R180, RZ, 0x7610, R180 ;  /* 0x00007610ffb47816 */ /* 0x000fe200000000b4 */
[----:B------:R-:W-:Y:S01]  /*3b70*/  IMAD.WIDE R22, R23, 0x2, R70 ;  /* 0x0000000217167825 */ /* 0x000fe200078e0246 */
[----:B------:R-:W-:Y:S02]  /*3b80*/  PRMT R91, RZ, 0x7610, R91 ;  /* 0x00007610ff5b7816 */ /* 0x000fe4000000005b */
[----:B------:R1:W2:Y:S01]  /*3b90*/  @!P1 LDG.E.U16 R164, [R12.64] ;  /* 0x000000060ca49981 */ /* 0x0002a2000c1e1500 */
[----:B------:R-:W-:-:S03]  /*3ba0*/  IMAD R21, R21, c[0x0][0x188], RZ ;  /* 0x0000620015157a24 */ /* 0x000fc600078e02ff */
[----:B------:R0:W2:Y:S01]  /*3bb0*/  @!P5 LDG.E.U16 R180, [R22.64] ;  /* 0x0000000616b4d981 */ /* 0x0000a2000c1e1500 */
[C---:B------:R-:W-:Y:S01]  /*3bc0*/  LOP3.LUT R20, R0.reuse, 0x32, RZ, 0xfc, !PT ;  /* 0x0000003200147812 */ /* 0x040fe200078efcff */
[----:B-1----:R-:W-:Y:S01]  /*3bd0*/  IMAD.WIDE R12, R21, 0x2, R70 ;  /* 0x00000002150c7825 */ /* 0x002fe200078e0246 */
[----:B0-----:R-:W-:-:S04]  /*3be0*/  LOP3.LUT R22, R0, 0x38, RZ, 0xfc, !PT ;  /* 0x0000003800167812 */ /* 0x001fc800078efcff */
[----:B------:R0:W2:Y:S01]  /*3bf0*/  @!P2 LDG.E.U16 R91, [R12.64] ;  /* 0x000000060c5ba981 */ /* 0x0000a2000c1e1500 */
[----:B------:R-:W-:Y:S02]  /*3c00*/  ISETP.GE.AND P2, PT, R22, UR4, PT ;  /* 0x0000000416007c0c */ /* 0x000fe4000bf46270 */
[----:B------:R-:W-:Y:S02]  /*3c10*/  LOP3.LUT R22, R0, 0x34, RZ, 0xfc, !PT ;  /* 0x0000003400167812 */ /* 0x000fe400078efcff */
[----:B------:R-:W-:Y:S02]  /*3c20*/  ISETP.GE.AND P1, PT, R20, UR4, PT ;  /* 0x0000000414007c0c */ /* 0x000fe4000bf26270 */
[----:B------:R-:W-:Y:S01]  /*3c30*/  LOP3.LUT R20, R0, 0x30, RZ, 0xfc, !PT ;  /* 0x0000003000147812 */ /* 0x000fe200078efcff */
[----:B------:R-:W-:Y:S01]  /*3c40*/  IMAD R22, R22, c[0x0][0x188], RZ ;  /* 0x0000620016167a24 */ /* 0x000fe200078e02ff */
[----:B------:R-:W-:-:S03]  /*3c50*/  LOP3.LUT R21, R0, 0x32, RZ, 0xfc, !PT ;  /* 0x0000003200157812 */ /* 0x000fc600078efcff */
[----:B------:R-:W-:Y:S02]  /*3c60*/  IMAD R20, R20, c[0x0][0x188], RZ ;  /* 0x0000620014147a24 */ /* 0x000fe400078e02ff */
[----:B------:R-:W-:Y:S02]  /*3c70*/  IMAD R21, R21, c[0x0][0x188], RZ ;  /* 0x0000620015157a24 */ /* 0x000fe400078e02ff */
[----:B0-----:R-:W-:Y:S01]  /*3c80*/  IMAD.WIDE R12, R22, 0x2, R70 ;  /* 0x00000002160c7825 */ /* 0x001fe200078e0246 */
[----:B------:R-:W-:Y:S02]  /*3c90*/  LOP3.LUT R22, R0, 0x38, RZ, 0xfc, !PT ;  /* 0x0000003800167812 */ /* 0x000fe400078efcff */
[----:B------:R-:W-:Y:S01]  /*3ca0*/  PRMT R163, RZ, 0x7610, R163 ;  /* 0x00007610ffa37816 */ /* 0x000fe200000000a3 */
[----:B------:R-:W-:Y:S01]  /*3cb0*/  IMAD.WIDE R18, R20, 0x2, R70 ;  /* 0x0000000214127825 */ /* 0x000fe200078e0246 */
[----:B------:R-:W-:-:S03]  /*3cc0*/  LOP3.LUT R23, R0, 0x36, RZ, 0xfc, !PT ;  /* 0x0000003600177812 */ /* 0x000fc600078efcff */
[----:B------:R-:W-:Y:S01]  /*3cd0*/  IMAD.WIDE R20, R21, 0x2, R70 ;  /* 0x0000000215147825 */ /* 0x000fe200078e0246 */
[----:B------:R-:W-:-:S03]  /*3ce0*/  PRMT R179, RZ, 0x7610, R179 ;  /* 0x00007610ffb37816 */ /* 0x000fc600000000b3 */
[----:B------:R-:W-:Y:S01]  /*3cf0*/  IMAD R22, R22, c[0x0][0x188], RZ ;  /* 0x0000620016167a24 */ /* 0x000fe200078e02ff */
[----:B------:R0:W2:Y:S01]  /*3d00*/  @!P1 LDG.E.U16 R163, [R20.64] ;  /* 0x0000000614a39981 */ /* 0x0000a2000c1e1500 */
[----:B------:R-:W-:Y:S02]  /*3d10*/  ISETP.GE.AND P4, PT, R23, UR4, PT ;  /* 0x0000000417007c0c */ /* 0x000fe4000bf86270 */
[----:B------:R-:W-:Y:S01]  /*3d20*/  LOP3.LUT R23, R0, 0x3a, RZ, 0xfc, !PT ;  /* 0x0000003a00177812 */ /* 0x000fe200078efcff */
[----:B------:R1:W2:Y:S01]  /*3d30*/  @!P3 LDG.E.U16 R179, [R18.64] ;  /* 0x0000000612b3b981 */ /* 0x0002a2000c1e1500 */
[----:B------:R-:W-:Y:S01]  /*3d40*/  PRMT R178, RZ, 0x7610, R178 ;  /* 0x00007610ffb27816 */ /* 0x000fe200000000b2 */
[----:B0-----:R-:W-:Y:S01]  /*3d50*/  IMAD.WIDE R20, R22, 0x2, R70 ;  /* 0x0000000216147825 */ /* 0x001fe200078e0246 */
[----:B------:R-:W-:Y:S02]  /*3d60*/  LOP3.LUT R22, R0, 0x3a, RZ, 0xfc, !PT ;  /* 0x0000003a00167812 */ /* 0x000fe400078efcff */
[----:B------:R-:W-:-:S02]  /*3d70*/  PRMT R122, RZ, 0x7610, R122 ;  /* 0x00007610ff7a7816 */ /* 0x000fc4000000007a */
[----:B-1----:R-:W-:Y:S01]  /*3d80*/  LOP3.LUT R19, R0, 0x36, RZ, 0xfc, !PT ;  /* 0x0000003600137812 */ /* 0x002fe200078efcff */
[----:B------:R-:W-:Y:S01]  /*3d90*/  IMAD R22, R22, c[0x0][0x188], RZ ;  /* 0x0000620016167a24 */ /* 0x000fe200078e02ff */
[----:B------:R-:W-:Y:S01]  /*3da0*/  ISETP.GE.AND P1, PT, R23, UR4, PT ;  /* 0x0000000417007c0c */ /* 0x000fe2000bf26270 */
[----:B------:R0:W2:Y:S01]  /*3db0*/  @!P2 LDG.E.U16 R178, [R20.64] ;  /* 0x0000000614b2a981 */ /* 0x0000a2000c1e1500 */
[----:B------:R-:W-:Y:S01]  /*3dc0*/  ISETP.GE.AND P2, PT, R250, UR4, PT ;  /* 0x00000004fa007c0c */ /* 0x000fe2000bf46270 */
[----:B------:R-:W-:Y:S01]  /*3dd0*/  IMAD R19, R19, c[0x0][0x188], RZ ;  /* 0x0000620013137a24 */ /* 0x000fe200078e02ff */
[----:B------:R-:W-:Y:S01]  /*3de0*/  ISETP.GE.AND P3, PT, R251, UR4, PT ;  /* 0x00000004fb007c0c */ /* 0x000fe2000bf66270 */
[----:B------:R1:W2:Y:S01]  /*3df0*/  @!P0 LDG.E.U16 R122, [R12.64] ;  /* 0x000000060c7a8981 */ /* 0x0002a2000c1e1500 */
[----:B------:R-:W-:Y:S02]  /*3e00*/  ISETP.GE.AND P0, PT, R252, UR4, PT ;  /* 0x00000004fc007c0c */ /* 0x000fe4000bf06270 */
[----:B------:R-:W-:Y:S01]  /*3e10*/  PRMT R162, RZ, 0x7610, R162 ;  /* 0x00007610ffa27816 */ /* 0x000fe200000000a2 */
[----:B0-----:R-:W-:Y:S01]  /*3e20*/  IMAD.WIDE R20, R22, 0x2, R70 ;  /* 0x0000000216147825 */ /* 0x001fe200078e0246 */
[----:B------:R-:W-:-:S03]  /*3e30*/  PRMT R90, RZ, 0x7610, R90 ;  /* 0x00007610ff5a7816 */ /* 0x000fc6000000005a */
[----:B------:R-:W-:Y:S01]  /*3e40*/  IMAD R22, R252, c[0x0][0x188], RZ ;  /* 0x00006200fc167a24 */ /* 0x000fe200078e02ff */
[----:B------:R0:W2:Y:S01]  /*3e50*/  @!P1 LDG.E.U16 R162, [R20.64] ;  /* 0x0000000614a29981 */ /* 0x0000a2000c1e1500 */
[----:B------:R-:W-:-:S04]  /*3e60*/  IMAD.WIDE R18, R19, 0x2, R70 ;  /* 0x0000000213127825 */ /* 0x000fc800078e0246 */
[----:B-1----:R-:W-:Y:S01]  /*3e70*/  IMAD.WIDE R12, R22, 0x2, R70 ;  /* 0x00000002160c7825 */ /* 0x002fe200078e0246 */
[----:B------:R-:W-:Y:S01]  /*3e80*/  PRMT R177, RZ, 0x7610, R177 ;  /* 0x00007610ffb17816 */ /* 0x000fe200000000b1 */
[----:B------:R1:W2:Y:S02]  /*3e90*/  @!P4 LDG.E.U16 R90, [R18.64] ;  /* 0x00000006125ac981 */ /* 0x0002a4000c1e1500 */
[----:B------:R-:W-:Y:S02]  /*3ea0*/  IMAD R22, R250, c[0x0][0x188], RZ ;  /* 0x00006200fa167a24 */ /* 0x000fe400078e02ff */
[----:B------:R-:W-:Y:S01]  /*3eb0*/  IMAD R23, R251, c[0x0][0x188], RZ ;  /* 0x00006200fb177a24 */ /* 0x000fe200078e02ff */
[----:B------:R-:W-:Y:S01]  /*3ec0*/  PRMT R121, RZ, 0x7610, R121 ;  /* 0x00007610ff797816 */ /* 0x000fe20000000079 */
[----:B0-----:R-:W-:Y:S01]  /*3ed0*/  IMAD.WIDE R20, R22, 0x2, R70 ;  /* 0x0000000216147825 */ /* 0x001fe200078e0246 */
[----:B------:R-:W-:-:S03]  /*3ee0*/  PRMT R89, RZ, 0x7610, R89 ;  /* 0x00007610ff597816 */ /* 0x000fc60000000059 */
[----:B-1----:R-:W-:Y:S01]  /*3ef0*/  IMAD.WIDE R18, R23, 0x2, R70 ;  /* 0x0000000217127825 */ /* 0x002fe200078e0246 */
[----:B------:R-:W-:Y:S01]  /*3f00*/  ISETP.GE.AND P1, PT, R248, UR4, PT ;  /* 0x00000004f8007c0c */ /* 0x000fe2000bf26270 */
[----:B------:R0:W2:Y:S01]  /*3f10*/  @!P2 LDG.E.U16 R177, [R20.64] ;  /* 0x0000000614b1a981 */ /* 0x0000a2000c1e1500 */
[----:B------:R-:W-:Y:S01]  /*3f20*/  ISETP.GE.AND P2, PT, R247, UR4, PT ;  /* 0x00000004f7007c0c */ /* 0x000fe2000bf46270 */
[C---:B------:R-:W-:Y:S02]  /*3f30*/  IMAD R22, R249.reuse, c[0x0][0x188], RZ ;  /* 0x00006200f9167a24 */ /* 0x040fe400078e02ff */
[----:B------:R1:W2:Y:S01]  /*3f40*/  @!P0 LDG.E.U16 R121, [R12.64] ;  /* 0x000000060c798981 */ /* 0x0002a2000c1e1500 */
[----:B------:R-:W-:-:S03]  /*3f50*/  ISETP.GE.AND P0, PT, R249, UR4, PT ;  /* 0x00000004f9007c0c */ /* 0x000fc6000bf06270 */
[----:B------:R0:W2:Y:S01]  /*3f60*/  @!P3 LDG.E.U16 R89, [R18.64] ;  /* 0x000000061259b981 */ /* 0x0000a2000c1e1500 */
[----:B------:R-:W-:Y:S01]  /*3f70*/  ISETP.GE.AND P3, PT, R246, UR4, PT ;  /* 0x00000004f6007c0c */ /* 0x000fe2000bf66270 */
[----:B------:R-:W-:Y:S01]  /*3f80*/  IMAD R23, R247, c[0x0][0x188], RZ ;  /* 0x00006200f7177a24 */ /* 0x000fe200078e02ff */
[----:B------:R-:W-:Y:S01]  /*3f90*/  PRMT R120, RZ, 0x7610, R120 ;  /* 0x00007610ff787816 */ /* 0x000fe20000000078 */
[----:B-1----:R-:W-:-:S04]  /*3fa0*/  IMAD.WIDE R12, R22, 0x2, R70 ;  /* 0x00000002160c7825 */ /* 0x002fc800078e0246 */
[----:B0-----:R-:W-:Y:S01]  /*3fb0*/  IMAD R19, R248, c[0x0][0x188], RZ ;  /* 0x00006200f8137a24 */ /* 0x001fe200078e02ff */
[----:B------:R-:W-:Y:S01]  /*3fc0*/  PRMT R88, RZ, 0x7610, R88 ;  /* 0x00007610ff587816 */ /* 0x000fe20000000058 */
[----:B------:R-:W-:Y:S02]  /*3fd0*/  IMAD R22, R246, c[0x0][0x188], RZ ;  /* 0x00006200f6167a24 */ /* 0x000fe400078e02ff */
[----:B------:R-:W-:Y:S01]  /*3fe0*/  IMAD.WIDE R18, R19, 0x2, R70 ;  /* 0x0000000213127825 */ /* 0x000fe200078e0246 */
[----:B------:R-:W-:Y:S02]  /*3ff0*/  PRMT R159, RZ, 0x7610, R159 ;  /* 0x00007610ff9f7816 */ /* 0x000fe4000000009f */
[----:B------:R-:W-:Y:S01]  /*4000*/  PRMT R176, RZ, 0x7610, R176 ;  /* 0x00007610ffb07816 */ /* 0x000fe200000000b0 */
[----:B------:R-:W-:Y:S01]  /*4010*/  IMAD.WIDE R20, R23, 0x2, R70 ;  /* 0x0000000217147825 */ /* 0x000fe200078e0246 */
[----:B------:R0:W2:Y:S01]  /*4020*/  @!P1 LDG.E.U16 R120, [R18.64] ;  /* 0x0000000612789981 */ /* 0x0000a2000c1e1500 */
[----:B------:R-:W-:-:S02]  /*4030*/  ISETP.GE.AND P1, PT, R245, UR4, PT ;  /* 0x00000004f5007c0c */ /* 0x000fc4000bf26270 */
[----:B------:R-:W-:Y:S01]  /*4040*/  IMAD.WIDE R22, R22, 0x2, R70 ;  /* 0x0000000216167825 */ /* 0x000fe200078e0246 */
[----:B------:R1:W2:Y:S01]  /*4050*/  @!P2 LDG.E.U16 R88, [R20.64] ;  /* 0x000000061458a981 */ /* 0x0002a2000c1e1500 */
[----:B------:R-:W-:-:S03]  /*4060*/  ISETP.GE.AND P2, PT, R244, UR4, PT ;  /* 0x00000004f4007c0c */ /* 0x000fc6000bf46270 */
[----:B------:R1:W2:Y:S01]  /*4070*/  @!P0 LDG.E.U16 R159, [R12.64] ;  /* 0x000000060c9f8981 */ /* 0x0002a2000c1e1500 */
[----:B------:R-:W-:-:S03]  /*4080*/  ISETP.GE.AND P4, PT, R242, UR4, PT ;  /* 0x00000004f2007c0c */ /* 0x000fc6000bf86270 */
[----:B------:R4:W2:Y:S01]  /*4090*/  @!P3 LDG.E.U16 R176, [R22.64] ;  /* 0x0000000616b0b981 */ /* 0x0008a2000c1e1500 */
[----:B------:R-:W-:Y:S01]  /*40a0*/  ISETP.GE.AND P3, PT, R243, UR4, PT ;  /* 0x00000004f3007c0c */ /* 0x000fe2000bf66270 */
[----:B0-----:R-:W-:Y:S01]  /*40b0*/  IMAD R19, R244, c[0x0][0x188], RZ ;  /* 0x00006200f4137a24 */ /* 0x001fe200078e02ff */
[----:B---3--:R-:W-:Y:S01]  /*40c0*/  PRMT R77, RZ, 0x7610, R77 ;  /* 0x00007610ff4d7816 */ /* 0x008fe2000000004d */
[----:B-1----:R-:W-:Y:S01]  /*40d0*/  IMAD R13, R245, c[0x0][0x188], RZ ;  /* 0x00006200f50d7a24 */ /* 0x002fe200078e02ff */
[----:B------:R-:W-:Y:S01]  /*40e0*/  PRMT R119, RZ, 0x7610, R119 ;  /* 0x00007610ff777816 */ /* 0x000fe20000000077 */
[----:B------:R-:W-:Y:S02]  /*40f0*/  IMAD R21, R243, c[0x0][0x188], RZ ;  /* 0x00006200f3157a24 */ /* 0x000fe400078e02ff */
[----:B------:R-:W-:Y:S01]  /*4100*/  IMAD.WIDE R12, R13, 0x2, R70 ;  /* 0x000000020d0c7825 */ /* 0x000fe200078e0246 */
[----:B------:R-:W-:-:S03]  /*4110*/  ISETP.GE.AND P0, PT, R238, UR4, PT ;  /* 0x00000004ee007c0c */ /* 0x000fc6000bf06270 */
[----:B----4-:R-:W-:Y:S01]  /*4120*/  IMAD R23, R242, c[0x0][0x188], RZ ;  /* 0x00006200f2177a24 */ /* 0x010fe200078e02ff */
[----:B------:R-:W-:Y:S01]  /*4130*/  PRMT R87, RZ, 0x7610, R87 ;  /* 0x00007610ff577816 */ /* 0x000fe20000000057 */
[----:B------:R-:W-:Y:S01]  /*4140*/  IMAD.WIDE R18, R19, 0x2, R70 ;  /* 0x0000000213127825 */ /* 0x000fe200078e0246 */
[----:B------:R0:W3:Y:S01]  /*4150*/  @!P1 LDG.E.U16 R77, [R12.64] ;  /* 0x000000060c4d9981 */ /* 0x0000e2000c1e1500 */
[----:B------:R-:W-:Y:S02]  /*4160*/  PRMT R175, RZ, 0x7610, R175 ;  /* 0x00007610ffaf7816 */ /* 0x000fe400000000af */
[--C-:B------:R-:W-:Y:S01]  /*4170*/  IMAD.WIDE R20, R21, 0x2, R70.reuse ;  /* 0x0000000215147825 */ /* 0x100fe200078e0246 */
[----:B------:R1:W4:Y:S01]  /*4180*/  @!P2 LDG.E.U16 R119, [R18.64] ;  /* 0x000000061277a981 */ /* 0x000322000c1e1500 */
[----:B------:R-:W-:Y:S02]  /*4190*/  ISETP.GE.AND P1, PT, R241, UR4, PT ;  /* 0x00000004f1007c0c */ /* 0x000fe4000bf26270 */
[----:B------:R-:W-:Y:S01]  /*41a0*/  ISETP.GE.AND P2, PT, R240, UR4, PT ;  /* 0x00000004f0007c0c */ /* 0x000fe2000bf46270 */
[----:B------:R1:W2:Y:S01]  /*41b0*/  @!P3 LDG.E.U16 R87, [R20.64] ;  /* 0x000000061457b981 */ /* 0x0002a2000c1e1500 */
[----:B0-----:R-:W-:Y:S01]  /*41c0*/  IMAD.WIDE R12, R23, 0x2, R70 ;  /* 0x00000002170c7825 */ /* 0x001fe200078e0246 */
[----:B------:R-:W-:-:S03]  /*41d0*/  PRMT R174, RZ, 0x7610, R174 ;  /* 0x00007610ffae7816 */ /* 0x000fc600000000ae */
[----:B------:R-:W-:Y:S01]  /*41e0*/  IMAD R23, R238, c[0x0][0x188], RZ ;  /* 0x00006200ee177a24 */ /* 0x000fe200078e02ff */
[----:B------:R-:W-:Y:S01]  /*41f0*/  ISETP.GE.AND P3, PT, R234, UR4, PT ;  /* 0x00000004ea007c0c */ /* 0x000fe2000bf66270 */
[----:B------:R0:W2:Y:S02]  /*4200*/  @!P4 LDG.E.U16 R175, [R12.64] ;  /* 0x000000060cafc981 */ /* 0x0000a4000c1e1500 */
[----:B-1----:R-:W-:Y:S01]  /*4210*/  IMAD.WIDE R18, R23, 0x2, R70 ;  /* 0x0000000217127825 */ /* 0x002fe200078e0246 */
[----:B------:R-:W-:-:S03]  /*4220*/  PRMT R76, RZ, 0x7610, R76 ;  /* 0x00007610ff4c7816 */ /* 0x000fc6000000004c */
[----:B------:R-:W-:Y:S01]  /*4230*/  IMAD R21, R241, c[0x0][0x188], RZ ;  /* 0x00006200f1157a24 */ /* 0x000fe200078e02ff */
[----:B------:R1:W2:Y:S01]  /*4240*/  @!P0 LDG.E.U16 R174, [R18.64] ;  /* 0x0000000612ae8981 */ /* 0x0002a2000c1e1500 */
[----:B------:R-:W-:Y:S01]  /*4250*/  IMAD R23, R240, c[0x0][0x188], RZ ;  /* 0x00006200f0177a24 */ /* 0x000fe200078e02ff */
[----:B------:R-:W-:Y:S01]  /*4260*/  PRMT R118, RZ, 0x7610, R118 ;  /* 0x00007610ff767816 */ /* 0x000fe20000000076 */
[----:B------:R-:W-:Y:S01]  /*4270*/  IMAD R22, R234, c[0x0][0x188], RZ ;  /* 0x00006200ea167a24 */ /* 0x000fe200078e02ff */
[----:B------:R-:W-:Y:S01]  /*4280*/  ISETP.GE.AND P0, PT, R239, UR4, PT ;  /* 0x00000004ef007c0c */ /* 0x000fe2000bf06270 */
[----:B0-----:R-:W-:Y:S01]  /*4290*/  IMAD.WIDE R12, R21, 0x2, R70 ;  /* 0x00000002150c7825 */ /* 0x001fe200078e0246 */
[----:B------:R-:W-:Y:S02]  /*42a0*/  ISETP.GE.AND P4, PT, R230, UR4, PT ;  /* 0x00000004e6007c0c */ /* 0x000fe4000bf86270 */
[----:B------:R-:W-:Y:S01]  /*42b0*/  PRMT R173, RZ, 0x7610, R173 ;  /* 0x00007610ffad7816 */ /* 0x000fe200000000ad */
[--C-:B-1----:R-:W-:Y:S01]  /*42c0*/  IMAD.WIDE R18, R23, 0x2, R70.reuse ;  /* 0x0000000217127825 */ /* 0x102fe200078e0246 */
[----:B------:R0:W2:Y:S03]  /*42d0*/  @!P1 LDG.E.U16 R76, [R12.64] ;  /* 0x000000060c4c9981 */ /* 0x0000a6000c1e1500 */
[----:B------:R-:W-:Y:S01]  /*42e0*/  IMAD.WIDE R20, R22, 0x2, R70 ;  /* 0x0000000216147825 */ /* 0x000fe200078e0246 */
[----:B------:R1:W2:Y:S01]  /*42f0*/  @!P2 LDG.E.U16 R118, [R18.64] ;  /* 0x000000061276a981 */ /* 0x0002a2000c1e1500 */
[----:B------:R-:W-:-:S02]  /*4300*/  ISETP.GE.AND P1, PT, R237, UR4, PT ;  /* 0x00000004ed007c0c */ /* 0x000fc4000bf26270 */
[----:B------:R-:W-:Y:S02]  /*4310*/  IMAD R23, R239, c[0x0][0x188], RZ ;  /* 0x00006200ef177a24 */ /* 0x000fe400078e02ff */
[----:B------:R-:W-:Y:S01]  /*4320*/  IMAD R22, R230, c[0x0][0x188], RZ ;  /* 0x00006200e6167a24 */ /* 0x000fe200078e02ff */
[----:B------:R-:W-:Y:S01]  /*4330*/  ISETP.GE.AND P2, PT, R226, UR4, PT ;  /* 0x00000004e2007c0c */ /* 0x000fe2000bf46270 */
[----:B------:R5:W2:Y:S01]  /*4340*/  @!P3 LDG.E.U16 R173, [R20.64] ;  /* 0x0000000614adb981 */ /* 0x000aa2000c1e1500 */
[----:B------:R-:W-:Y:S01]  /*4350*/  PRMT R86, RZ, 0x7610, R86 ;  /* 0x00007610ff567816 */ /* 0x000fe20000000056 */
[----:B0-----:R-:W-:Y:S01]  /*4360*/  IMAD.WIDE R12, R23, 0x2, R70 ;  /* 0x00000002170c7825 */ /* 0x001fe200078e0246 */
[----:B------:R-:W-:-:S03]  /*4370*/  PRMT R172, RZ, 0x7610, R172 ;  /* 0x00007610ffac7816 */ /* 0x000fc600000000ac */
[----:B-1----:R-:W-:Y:S01]  /*4380*/  IMAD.WIDE R18, R22, 0x2, R70 ;  /* 0x0000000216127825 */ /* 0x002fe200078e0246 */
[----:B------:R-:W-:Y:S01]  /*4390*/  ISETP.GE.AND P3, PT, R222, UR4, PT ;  /* 0x00000004de007c0c */ /* 0x000fe2000bf66270 */
[----:B------:R0:W2:Y:S02]  /*43a0*/  @!P0 LDG.E.U16 R86, [R12.64] ;  /* 0x000000060c568981 */ /* 0x0000a4000c1e1500 */
[----:B------:R-:W-:Y:S02]  /*43b0*/  IMAD R23, R237, c[0x0][0x188], RZ ;  /* 0x00006200ed177a24 */ /* 0x000fe400078e02ff */
[----:B------:R-:W-:Y:S01]  /*43c0*/  IMAD R22, R226, c[0x0][0x188], RZ ;  /* 0x00006200e2167a24 */ /* 0x000fe200078e02ff */
[----:B------:R1:W2:Y:S01]  /*43d0*/  @!P4 LDG.E.U16 R172, [R18.64] ;  /* 0x0000000612acc981 */ /* 0x0002a2000c1e1500 */
[----:B------:R-:W-:Y:S02]  /*43e0*/  PRMT R137, RZ, 0x7610, R137 ;  /* 0x00007610ff897816 */ /* 0x000fe40000000089 */
[----:B------:R-:W-:Y:S01]  /*43f0*/  PRMT R171, RZ, 0x7610, R171 ;  /* 0x00007610ffab7816 */ /* 0x000fe200000000ab */
[----:B0-----:R-:W-:-:S04]  /*4400*/  IMAD.WIDE R12, R23, 0x2, R70 ;  /* 0x00000002170c7825 */ /* 0x001fc800078e0246 */
[----:B-1----:R-:W-:Y:S01]  /*4410*/  IMAD.WIDE R18, R22, 0x2, R70 ;  /* 0x0000000216127825 */ /* 0x002fe200078e0246 */
[----:B------:R0:W2:Y:S03]  /*4420*/  @!P1 LDG.E.U16 R137, [R12.64] ;  /* 0x000000060c899981 */ /* 0x0000a6000c1e1500 */
[----:B------:R-:W-:Y:S01]  /*4430*/  IMAD R22, R222, c[0x0][0x188], RZ ;  /* 0x00006200de167a24 */ /* 0x000fe200078e02ff */
[----:B------:R1:W2:Y:S01]  /*4440*/  @!P2 LDG.E.U16 R171, [R18.64] ;  /* 0x0000000612aba981 */ /* 0x0002a2000c1e1500 */
[----:B------:R-:W-:Y:S02]  /*4450*/  PRMT R170, RZ, 0x7610, R170 ;  /* 0x00007610ffaa7816 */ /* 0x000fe400000000aa */
[----:B0-----:R-:W-:-:S05]  /*4460*/  IMAD.WIDE R12, R22, 0x2, R70 ;  /* 0x00000002160c7825 */ /* 0x001fca00078e0246 */
[----:B------:R0:W2:Y:S01]  /*4470*/  @!P3 LDG.E.U16 R170, [R12.64] ;  /* 0x000000060caab981 */ /* 0x0000a2000c1e1500 */
[C---:B------:R-:W-:Y:S01]  /*4480*/  ISETP.GE.AND P0, PT, R236.reuse, UR4, PT ;  /* 0x00000004ec007c0c */ /* 0x040fe2000bf06270 */
[----:B-----5:R-:W-:Y:S01]  /*4490*/  IMAD R20, R236, c[0x0][0x188], RZ ;  /* 0x00006200ec147a24 */ /* 0x020fe200078e02ff */
[----:B------:R-:W-:Y:S02]  /*44a0*/  ISETP.GE.AND P1, PT, R235, UR4, PT ;  /* 0x00000004eb007c0c */ /* 0x000fe4000bf26270 */
[----:B------:R-:W-:Y:S01]  /*44b0*/  PRMT R117, RZ, 0x7610, R117 ;  /* 0x00007610ff757816 */ /* 0x000fe20000000075 */
[----:B0-----:R-:W-:Y:S01]  /*44c0*/  IMAD.WIDE R12, R20, 0x2, R70 ;  /* 0x00000002140c7825 */ /* 0x001fe200078e0246 */
[----:B------:R-:W-:-:S03]  /*44d0*/  PRMT R85, RZ, 0x7610, R85 ;  /* 0x00007610ff557816 */ /* 0x000fc60000000055 */
[----:B------:R-:W-:-:S04]  /*44e0*/  IMAD R20, R235, c[0x0][0x188], RZ ;  /* 0x00006200eb147a24 */ /* 0x000fc800078e02ff */
[----:B------:R0:W5:Y:S01]  /*44f0*/  @!P0 LDG.E.U16 R117, [R12.64] ;  /* 0x000000060c758981 */ /* 0x000162000c1e1500 */
[----:B------:R-:W-:Y:S02]  /*4500*/  ISETP.GE.AND P0, PT, R233, UR4, PT ;  /* 0x00000004e9007c0c */ /* 0x000fe4000bf06270 */
[----:B------:R-:W-:Y:S01]  /*4510*/  PRMT R136, RZ, 0x7610, R136 ;  /* 0x00007610ff887816 */ /* 0x000fe20000000088 */
[----:B0-----:R-:W-:-:S04]  /*4520*/  IMAD.WIDE R12, R20, 0x2, R70 ;  /* 0x00000002140c7825 */ /* 0x001fc800078e0246 */
[----:B------:R-:W-:Y:S01]  /*4530*/  IMAD R20, R233, c[0x0][0x188], RZ ;  /* 0x00006200e9147a24 */ /* 0x000fe200078e02ff */
[----:B------:R0:W3:Y:S01]  /*4540*/  @!P1 LDG.E.U16 R85, [R12.64] ;  /* 0x000000060c559981 */ /* 0x0000e2000c1e1500 */
        /* <DEDUP_REMOVED lines=10> */
[C---:B------:R-:W-:Y:S01]  /*45f0*/  ISETP.GE.AND P1, PT, R229.reuse, UR4, PT ;  /* 0x00000004e5007c0c */ /* 0x040fe2000bf26270 */
[----:B-1----:R-:W-:Y:S01]  /*4600*/  IMAD R18, R229, c[0x0][0x188], RZ ;  /* 0x00006200e5127a24 */ /* 0x002fe200078e02ff */
[----:B------:R-:W-:Y:S01]  /*4610*/  PRMT R131, RZ, 0x7610, R131 ;  /* 0x00007610ff837816 */ /* 0x000fe20000000083 */
[----:B0-----:R-:W-:-:S05]  /*4620*/  IMAD.WIDE R12, R20, 0x2, R70 ;  /* 0x00000002140c7825 */ /* 0x001fca00078e0246 */
        /* <DEDUP_REMOVED lines=31> */
[----:B------:R-:W-:-:S03]  /*4820*/  ISETP.GE.AND P0, PT, R220, UR4, PT ;  /* 0x00000004dc007c0c */ /* 0x000fc6000bf06270 */
[----:B------:R-:W1:Y:S01]  /*4830*/  S2R R23, SR_TID.X ;  /* 0x0000000000177919 */ /* 0x000e620000002100 */
[----:B0-----:R-:W-:-:S03]  /*4840*/  IMAD.WIDE R12, R18, 0x2, R70 ;  /* 0x00000002120c7825 */ /* 0x001fc600078e0246 */
[----:B------:R-:W0:Y:S01]  /*4850*/  S2R R4, SR_TID.X ;  /* 0x0000000000047919 */ /* 0x000e220000002100 */
[----:B------:R-:W-:-:S03]  /*4860*/  IMAD R18, R220, c[0x0][0x188], RZ ;  /* 0x00006200dc127a24 */ /* 0x000fc600078e02ff */
[----:B------:R1:W3:Y:S01]  /*4870*/  @!P1 LDG.E.U16 R129, [R12.64] ;  /* 0x000000060c819981 */ /* 0x0002e2000c1e1500 */
[----:B------:R-:W-:Y:S02]  /*4880*/  ISETP.GE.AND P1, PT, R219, UR4, PT ;  /* 0x00000004db007c0c */ /* 0x000fe4000bf26270 */
[----:B------:R-:W-:Y:S02]  /*4890*/  PRMT R113, RZ, 0x7610, R113 ;  /* 0x00007610ff717816 */ /* 0x000fe40000000071 */
[----:B------:R-:W-:Y:S01]  /*48a0*/  PRMT R81, RZ, 0x7610, R81 ;  /* 0x00007610ff517816 */ /* 0x000fe20000000051 */
[----:B-1----:R-:W-:-:S04]  /*48b0*/  IMAD.WIDE R12, R18, 0x2, R70 ;  /* 0x00000002120c7825 */ /* 0x002fc800078e0246 */
[----:B------:R-:W-:Y:S01]  /*48c0*/  IMAD R18, R219, c[0x0][0x188], RZ ;  /* 0x00006200db127a24 */ /* 0x000fe200078e02ff */
[----:B------:R1:W3:Y:S03]  /*48d0*/  @!P0 LDG.E.U16 R113, [R12.64] ;  /* 0x000000060c718981 */ /* 0x0002e6000c1e1500 */
[----:B-1----:R-:W-:-:S05]  /*48e0*/  IMAD.WIDE R12, R18, 0x2, R70 ;  /* 0x00000002120c7825 */ /* 0x002fca00078e0246 */
[----:B------:R1:W3:Y:S04]  /*48f0*/  @!P1 LDG.E.U16 R81, [R12.64] ;  /* 0x000000060c519981 */ /* 0x0002e8000c1e1500 */
[----:B------:R-:W-:Y:S01]  /*4900*/  BAR.SYNC.DEFER_BLOCKING 0x0 ;  /* 0x0000000000007b1d */ /* 0x000fe20000010000 */
[----:B------:R-:W-:Y:S02]  /*4910*/  LOP3.LUT R19, R23, 0x7f, RZ, 0xc0, !PT ;  /* 0x0000007f17137812 */ /* 0x000fe400078ec0ff */
[----:B0-----:R-:W-:Y:S02]  /*4920*/  LOP3.LUT R4, R4, 0x7f, RZ, 0xc0, !PT ;  /* 0x0000007f04047812 */ /* 0x001fe400078ec0ff */
[----:B------:R-:W-:-:S03]  /*4930*/  ISETP.GE.AND P0, PT, R19, UR4, PT ;  /* 0x0000000413007c0c */ /* 0x000fc6000bf06270 */
[----:B------:R-:W-:Y:S01]  /*4940*/  IMAD R4, R4, c[0x0][0x18c], RZ ;  /* 0x0000630004047a24 */ /* 0x000fe200078e02ff */
[----:B------:R-:W-:Y:S01]  /*4950*/  PRMT R80, RZ, 0x7610, R80 ;  /* 0x00007610ff507816 */ /* 0x000fe20000000050 */
[----:B------:R-:W-:Y:S02]  /*4960*/  IMAD.MOV.U32 R22, RZ, RZ, R79 ;  /* 0x000000ffff167224 */ /* 0x000fe400078e004f */
[----:B-1----:R-:W-:Y:S01]  /*4970*/  IMAD.WIDE R12, R4, 0x2, R68 ;  /* 0x00000002040c7825 */ /* 0x002fe200078e0244 */
[----:B------:R-:W-:-:S03]  /*4980*/  PRMT R79, RZ, 0x7610, R79 ;  /* 0x00007610ff4f7816 */ /* 0x000fc6000000004f */
[----:B------:R-:W-:Y:S02]  /*4990*/  IMAD.MOV.U32 R23, RZ, RZ, R139 ;  /* 0x000000ffff177224 */ /* 0x000fe400078e008b */
[----:B------:R-:W-:Y:S02]  /*49a0*/  IMAD.MOV.U32 R20, RZ, RZ, R78 ;  /* 0x000000ffff147224 */ /* 0x000fe400078e004e */
[----:B------:R-:W-:Y:S01]  /*49b0*/  IMAD.MOV.U32 R21, RZ, RZ, R138 ;  /* 0x000000ffff157224 */ /* 0x000fe200078e008a */
[----:B------:R0:W3:Y:S01]  /*49c0*/  @!P0 LDG.E.U16 R80, [R12.64] ;  /* 0x000000060c508981 */ /* 0x0000e2000c1e1500 */
[----:B------:R-:W-:Y:S01]  /*49d0*/  PRMT R78, RZ, 0x7610, R78 ;  /* 0x00007610ff4e7816 */ /* 0x000fe2000000004e */
[----:B0-----:R-:W-:-:S05]  /*49e0*/  IMAD.WIDE R12, R4, 0x2, R22 ;  /* 0x00000002040c7825 */ /* 0x001fca00078e0216 */
[----:B------:R0:W3:Y:S01]  /*49f0*/  @!P0 LDG.E.U16 R79, [R12.64] ;  /* 0x000000060c4f8981 */ /* 0x0000e2000c1e1500 */
[----:B------:R-:W-:Y:S01]  /*4a00*/  PRMT R138, RZ, 0x7610, R138 ;  /* 0x00007610ff8a7816 */ /* 0x000fe2000000008a */
[----:B0-----:R-:W-:-:S05]  /*4a10*/  IMAD.WIDE R12, R4, 0x2, R20 ;  /* 0x00000002040c7825 */ /* 0x001fca00078e0214 */
[----:B------:R0:W3:Y:S01]  /*4a20*/  @!P0 LDG.E.U16 R78, [R12.64] ;  /* 0x000000060c4e8981 */ /* 0x0000e2000c1e1500 */
[----:B------:R-:W-:Y:S01]  /*4a30*/  PRMT R139, RZ, 0x7610, R139 ;  /* 0x00007610ff8b7816 */ /* 0x000fe2000000008b */
[----:B------:R-:W-:Y:S02]  /*4a40*/  IMAD.MOV.U32 R18, RZ, RZ, R183 ;  /* 0x000000ffff127224 */ /* 0x000fe400078e00b7 */
[----:B0-----:R-:W-:-:S05]  /*4a50*/  IMAD.WIDE R12, R4, 0x2, R74 ;  /* 0x00000002040c7825 */ /* 0x001fca00078e024a */
[----:B------:R0:W3:Y:S01]  /*4a60*/  @!P0 LDG.E.U16 R138, [R12.64] ;  /* 0x000000060c8a8981 */ /* 0x0000e2000c1e1500 */
[----:B------:R-:W-:Y:S01]  /*4a70*/  IMAD.MOV.U32 R19, RZ, RZ, R184 ;  /* 0x000000ffff137224 */ /* 0x000fe200078e00b8 */
[----:B------:R-:W-:Y:S02]  /*4a80*/  PRMT R144, RZ, 0x7610, R144 ;  /* 0x00007610ff907816 */ /* 0x000fe40000000090 */
[----:B------:R-:W-:Y:S01]  /*4a90*/  LOP3.LUT R65, R65, R64, RZ, 0x3c, !PT ;  /* 0x0000004041417212 */ /* 0x000fe200078e3cff */
[----:B0-----:R-:W-:-:S03]  /*4aa0*/  IMAD.WIDE R12, R4, 0x2, R72 ;  /* 0x00000002040c7825 */ /* 0x001fc600078e0248 */
[----:B------:R-:W-:Y:S02]  /*4ab0*/  LOP3.LUT R64, R65, R64, RZ, 0x3c, !PT ;  /* 0x0000004041407212 */ /* 0x000fe400078e3cff */
[----:B------:R0:W3:Y:S01]  /*4ac0*/  @!P0 LDG.E.U16 R139, [R12.64] ;  /* 0x000000060c8b8981 */ /* 0x0000e2000c1e1500 */
[----:B------:R-:W-:Y:S02]  /*4ad0*/  PRMT R145, RZ, 0x7610, R145 ;  /* 0x00007610ff917816 */ /* 0x000fe40000000091 */
[----:B------:R-:W-:Y:S01]  /*4ae0*/  LOP3.LUT R17, R17, R16, RZ, 0x3c, !PT ;  /* 0x0000001011117212 */ /* 0x000fe200078e3cff */
[----:B0-----:R-:W-:Y:S01]  /*4af0*/  IMAD.WIDE R12, R4, 0x2, R18 ;  /* 0x00000002040c7825 */ /* 0x001fe200078e0212 */
[----:B------:R-:W-:-:S04]  /*4b00*/  LOP3.LUT R65, R65, R64, RZ, 0x3c, !PT ;  /* 0x0000004041417212 */ /* 0x000fc800078e3cff */
[----:B------:R0:W3:Y:S01]  /*4b10*/  @!P0 LDG.E.U16 R144, [R12.64] ;  /* 0x000000060c908981 */ /* 0x0000e2000c1e1500 */
[----:B------:R-:W-:Y:S02]  /*4b20*/  LOP3.LUT R16, R17, R16, RZ, 0x3c, !PT ;  /* 0x0000001011107212 */ /* 0x000fe400078e3cff */
[----:B------:R-:W-:Y:S01]  /*4b30*/  LOP3.LUT R63, R63, R62, RZ, 0x3c, !PT ;  /* 0x0000003e3f3f7212 */ /* 0x000fe200078e3cff */
[----:B--2---:R1:W-:Y:S01]  /*4b40*/  STS.U16 [R2], R146 ;  /* 0x0000009202007388 */ /* 0x0043e20000000400 */
[----:B0-----:R-:W-:Y:S01]  /*4b50*/  IMAD.WIDE R12, R4, 0x2, R66 ;  /* 0x00000002040c7825 */ /* 0x001fe200078e0242 */
[----:B------:R-:W-:Y:S02]  /*4b60*/  LOP3.LUT R17, R17, R16, RZ, 0x3c, !PT ;  /* 0x0000001011117212 */ /* 0x000fe400078e3cff */
[----:B-1----:R-:W-:Y:S02]  /*4b70*/  PRMT R146, RZ, 0x7610, R146 ;  /* 0x00007610ff927816 */ /* 0x002fe40000000092 */
[----:B------:R0:W2:Y:S01]  /*4b80*/  @!P0 LDG.E.U16 R145, [R12.64] ;  /* 0x000000060c918981 */ /* 0x0000a2000c1e1500 */
[----:B------:R-:W-:-:S02]  /*4b90*/  LOP3.LUT R62, R63, R62, RZ, 0x3c, !PT ;  /* 0x0000003e3f3e7212 */ /* 0x000fc400078e3cff */
[----:B------:R-:W-:Y:S01]  /*4ba0*/  LOP3.LUT R59, R59, R58, RZ, 0x3c, !PT ;  /* 0x0000003a3b3b7212 */ /* 0x000fe200078e3cff */
[----:B------:R1:W-:Y:S01]  /*4bb0*/  STS.U16 [R2+0x800], R147 ;  /* 0x0008009302007388 */ /* 0x0003e20000000400 */
[C---:B0-----:R-:W-:Y:S01]  /*4bc0*/  IMAD.WIDE R12, R4.reuse, 0x2, R64 ;  /* 0x00000002040c7825 */ /* 0x041fe200078e0240 */
[----:B------:R-:W-:Y:S02]  /*4bd0*/  LOP3.LUT R63, R63, R62, RZ, 0x3c, !PT ;  /* 0x0000003e3f3f7212 */ /* 0x000fe400078e3cff */
[----:B-1----:R-:W-:Y:S02]  /*4be0*/  PRMT R147, RZ, 0x7610, R147 ;  /* 0x00007610ff937816 */ /* 0x002fe40000000093 */
[----:B------:R0:W2:Y:S01]  /*4bf0*/  @!P0 LDG.E.U16 R146, [R12.64] ;  /* 0x000000060c928981 */ /* 0x0000a2000c1e1500 */
[----:B------:R-:W-:Y:S02]  /*4c00*/  LOP3.LUT R58, R59, R58, RZ, 0x3c, !PT ;  /* 0x0000003a3b3a7212 */ /* 0x000fe400078e3cff */
[----:B------:R-:W-:Y:S01]  /*4c10*/  LOP3.LUT R15, R15, R14, RZ, 0x3c, !PT ;  /* 0x0000000e0f0f7212 */ /* 0x000fe200078e3cff */
[----:B------:R1:W-:Y:S01]  /*4c20*/  STS.U16 [R2+0x1000], R158 ;  /* 0x0010009e02007388 */ /* 0x0003e20000000400 */
[----:B0-----:R-:W-:Y:S01]  /*4c30*/  IMAD.WIDE R12, R4, 0x2, R16 ;  /* 0x00000002040c7825 */ /* 0x001fe200078e0210 */
[----:B------:R-:W-:-:S02]  /*4c40*/  LOP3.LUT R59, R59, R58, RZ, 0x3c, !PT ;  /* 0x0000003a3b3b7212 */ /* 0x000fc400078e3cff */
[----:B-1----:R-:W-:Y:S02]  /*4c50*/  PRMT R158, RZ, 0x7610, R158 ;  /* 0x00007610ff9e7816 */ /* 0x002fe4000000009e */
[----:B------:R0:W2:Y:S01]  /*4c60*/  @!P0 LDG.E.U16 R147, [R12.64] ;  /* 0x000000060c938981 */ /* 0x0000a2000c1e1500 */
[----:B------:R-:W-:Y:S02]  /*4c70*/  LOP3.LUT R14, R15, R14, RZ, 0x3c, !PT ;  /* 0x0000000e0f0e7212 */ /* 0x000fe400078e3cff */
[----:B------:R-:W-:Y:S01]  /*4c80*/  LOP3.LUT R57, R57, R56, RZ, 0x3c, !PT ;  /* 0x0000003839397212 */ /* 0x000fe200078e3cff */
[----:B------:R1:W-:Y:S01]  /*4c90*/  STS.U16 [R2+0x1800], R182 ;  /* 0x001800b602007388 */ /* 0x0003e20000000400 */
[----:B0-----:R-:W-:Y:S01]  /*4ca0*/  IMAD.WIDE R12, R4, 0x2, R62 ;  /* 0x00000002040c7825 */ /* 0x001fe200078e023e */
[----:B------:R-:W-:Y:S02]  /*4cb0*/  LOP3.LUT R15, R15, R14, RZ, 0x3c, !PT ;  /* 0x0000000e0f0f7212 */ /* 0x000fe400078e3cff */
[----:B-1----:R-:W-:-:S02]  /*4cc0*/  PRMT R182, RZ, 0x7610, R182 ;  /* 0x00007610ffb67816 */ /* 0x002fc400000000b6 */
[----:B------:R0:W2:Y:S01]  /*4cd0*/  @!P0 LDG.E.U16 R158, [R12.64] ;  /* 0x000000060c9e8981 */ /* 0x0000a2000c1e1500 */
[----:B------:R-:W-:Y:S02]  /*4ce0*/  LOP3.LUT R56, R57, R56, RZ, 0x3c, !PT ;  /* 0x0000003839387212 */ /* 0x000fe400078e3cff */
[----:B------:R-:W-:Y:S01]  /*4cf0*/  LOP3.LUT R53, R53, R52, RZ, 0x3c, !PT ;  /* 0x0000003435357212 */ /* 0x000fe200078e3cff */
[----:B------:R1:W-:Y:S01]  /*4d00*/  STS.U16 [R2+0x2000], R181 ;  /* 0x002000b502007388 */ /* 0x0003e20000000400 */
[----:B0-----:R-:W-:Y:S01]  /*4d10*/  IMAD.WIDE R12, R4, 0x2, R58 ;  /* 0x00000002040c7825 */ /* 0x001fe200078e023a */
[----:B------:R-:W-:Y:S02]  /*4d20*/  LOP3.LUT R57, R57, R56, RZ, 0x3c, !PT ;  /* 0x0000003839397212 */ /* 0x000fe400078e3cff */
[----:B-1----:R-:W-:Y:S02]  /*4d30*/  PRMT R181, RZ, 0x7610, R181 ;  /* 0x00007610ffb57816 */ /* 0x002fe400000000b5 */
[----:B------:R0:W2:Y:S01]  /*4d40*/  @!P0 LDG.E.U16 R182, [R12.64] ;  /* 0x000000060cb68981 */ /* 0x0000a2000c1e1500 */
[----:B------:R-:W-:-:S03]  /*4d50*/  LOP3.LUT R52, R53, R52, RZ, 0x3c, !PT ;  /* 0x0000003435347212 */ /* 0x000fc600078e3cff */
[----:B------:R1:W-:Y:S01]  /*4d60*/  STS.U16 [R2+0x2800], R180 ;  /* 0x002800b402007388 */ /* 0x0003e20000000400 */
[C---:B0-----:R-:W-:Y:S01]  /*4d70*/  IMAD.WIDE R12, R4.reuse, 0x2, R14 ;  /* 0x00000002040c7825 */ /* 0x041fe200078e020e */
[----:B------:R-:W-:Y:S02]  /*4d80*/  LOP3.LUT R53, R53, R52, RZ, 0x3c, !PT ;  /* 0x0000003435357212 */ /* 0x000fe400078e3cff */
[----:B-1----:R-:W-:Y:S02]  /*4d90*/  PRMT R180, RZ, 0x7610, R180 ;  /* 0x00007610ffb47816 */ /* 0x002fe400000000b4 */
[----:B------:R0:W2:Y:S04]  /*4da0*/  @!P0 LDG.E.U16 R181, [R12.64] ;  /* 0x000000060cb58981 */ /* 0x0000a8000c1e1500 */
[----:B------:R1:W-:Y:S01]  /*4db0*/  STS.U16 [R2+0x3000], R179 ;  /* 0x003000b302007388 */ /* 0x0003e20000000400 */
[----:B0-----:R-:W-:Y:S01]  /*4dc0*/  IMAD.WIDE R12, R4, 0x2, R56 ;  /* 0x00000002040c7825 */ /* 0x001fe200078e0238 */
[----:B-1----:R-:W-:-:S04]  /*4dd0*/  PRMT R179, RZ, 0x7610, R179 ;  /* 0x00007610ffb37816 */ /* 0x002fc800000000b3 */
[----:B------:R0:W2:Y:S01]  /*4de0*/  @!P0 LDG.E.U16 R180, [R12.64] ;  /* 0x000000060cb48981 */ /* 0x0000a2000c1e1500 */
[----:B------:R-:W-:Y:S01]  /*4df0*/  LOP3.LUT R51, R51, R50, RZ, 0x3c, !PT ;  /* 0x0000003233337212 */ /* 0x000fe200078e3cff */
[----:B0-----:R-:W-:-:S03]  /*4e00*/  IMAD.WIDE R12, R4, 0x2, R52 ;  /* 0x00000002040c7825 */ /* 0x001fc600078e0234 */
[C---:B------:R-:W-:Y:S01]  /*4e10*/  LOP3.LUT R50, R51.reuse, R50, RZ, 0x3c, !PT ;  /* 0x0000003233327212 */ /* 0x040fe200078e3cff */
[----:B------:R0:W-:Y:S04]  /*4e20*/  STS.U16 [R2+0x3800], R178 ;  /* 0x003800b202007388 */ /* 0x0001e80000000400 */
[----:B------:R1:W2:Y:S01]  /*4e30*/  @!P0 LDG.E.U16 R179, [R12.64] ;  /* 0x000000060cb38981 */ /* 0x0002a2000c1e1500 */
[----:B------:R-:W-:Y:S02]  /*4e40*/  LOP3.LUT R51, R51, R50, RZ, 0x3c, !PT ;  /* 0x0000003233337212 */ /* 0x000fe400078e3cff */
[----:B0-----:R-:W-:Y:S01]  /*4e50*/  PRMT R178, RZ, 0x7610, R178 ;  /* 0x00007610ffb27816 */ /* 0x001fe200000000b2 */
[----:B-1----:R-:W-:Y:S02]  /*4e60*/  IMAD.MOV.U32 R12, RZ, RZ, R47 ;  /* 0x000000ffff0c7224 */ /* 0x002fe400078e002f */
[----:B------:R-:W-:-:S04]  /*4e70*/  IMAD.MOV.U32 R13, RZ, RZ, R46 ;  /* 0x000000ffff0d7224 */ /* 0x000fc800078e002e */
[C---:B------:R-:W-:Y:S01]  /*4e80*/  IMAD.WIDE R46, R4.reuse, 0x2, R12 ;  /* 0x00000002042e7825 */ /* 0x040fe200078e020c */
[----:B------:R0:W-:Y:S04]  /*4e90*/  STS.U16 [R2+0x4000], R177 ;  /* 0x004000b102007388 */ /* 0x0001e80000000400 */
[----:B------:R1:W2:Y:S01]  /*4ea0*/  @!P0 LDG.E.U16 R178, [R46.64] ;  /* 0x000000062eb28981 */ /* 0x0002a2000c1e1500 */
[-C--:B------:R-:W-:Y:S02]  /*4eb0*/  LOP3.LUT R35, R35, R34.reuse, RZ, 0x3c, !PT ;  /* 0x0000002223237212 */ /* 0x080fe400078e3cff */
[----:B0-----:R-:W-:Y:S01]  /*4ec0*/  PRMT R177, RZ, 0x7610, R177 ;  /* 0x00007610ffb17816 */ /* 0x001fe200000000b1 */
[----:B-1----:R-:W-:Y:S01]  /*4ed0*/  IMAD.WIDE R46, R4, 0x2, R50 ;  /* 0x00000002042e7825 */ /* 0x002fe200078e0232 */
[----:B------:R-:W-:Y:S01]  /*4ee0*/  LOP3.LUT R34, R35, R34, RZ, 0x3c, !PT ;  /* 0x0000002223227212 */ /* 0x000fe200078e3cff */
[----:B------:R0:W-:Y:S04]  /*4ef0*/  STS.U16 [R2+0x4800], R176 ;  /* 0x004800b002007388 */ /* 0x0001e80000000400 */
[----:B------:R1:W2:Y:S01]  /*4f00*/  @!P0 LDG.E.U16 R177, [R46.64] ;  /* 0x000000062eb18981 */ /* 0x0002a2000c1e1500 */
[----:B------:R-:W-:-:S02]  /*4f10*/  LOP3.LUT R45, R45, R44, RZ, 0x3c, !PT ;  /* 0x0000002c2d2d7212 */ /* 0x000fc400078e3cff */
[----:B------:R-:W-:Y:S02]  /*4f20*/  LOP3.LUT R35, R35, R34, RZ, 0x3c, !PT ;  /* 0x0000002223237212 */ /* 0x000fe400078e3cff */
[----:B0-----:R-:W-:Y:S01]  /*4f30*/  PRMT R176, RZ, 0x7610, R176 ;  /* 0x00007610ffb07816 */ /* 0x001fe200000000b0 */
[----:B-1----:R-:W-:Y:S02]  /*4f40*/  IMAD.MOV.U32 R46, RZ, RZ, R161 ;  /* 0x000000ffff2e7224 */ /* 0x002fe400078e00a1 */
[----:B------:R-:W-:Y:S01]  /*4f50*/  IMAD.MOV.U32 R47, RZ, RZ, R160 ;  /* 0x000000ffff2f7224 */ /* 0x000fe200078e00a0 */
[----:B------:R-:W-:-:S03]  /*4f60*/  LOP3.LUT R44, R45, R44, RZ, 0x3c, !PT ;  /* 0x0000002c2d2c7212 */ /* 0x000fc600078e3cff */
[----:B------:R-:W-:Y:S01]  /*4f70*/  IMAD.WIDE R160, R4, 0x2, R46 ;  /* 0x0000000204a07825 */ /* 0x000fe200078e022e */
[----:B------:R0:W-:Y:S01]  /*4f80*/  STS.U16 [R2+0x5000], R175 ;  /* 0x005000af02007388 */ /* 0x0001e20000000400 */
[----:B------:R-:W-:-:S03]  /*4f90*/  LOP3.LUT R45, R45, R44, RZ, 0x3c, !PT ;  /* 0x0000002c2d2d7212 */ /* 0x000fc600078e3cff */
[----:B------:R1:W2:Y:S01]  /*4fa0*/  @!P0 LDG.E.U16 R176, [R160.64] ;  /* 0x00000006a0b08981 */ /* 0x0002a2000c1e1500 */
[----:B0-----:R-:W-:Y:S01]  /*4fb0*/  PRMT R175, RZ, 0x7610, R175 ;  /* 0x00007610ffaf7816 */ /* 0x001fe200000000af */
[----:B-1----:R-:W-:Y:S02]  /*4fc0*/  IMAD.WIDE R160, R4, 0x2, R34 ;  /* 0x0000000204a07825 */ /* 0x002fe400078e0222 */
[----:B------:R0:W-:Y:S01]  /*4fd0*/  STS.U16 [R2+0x5800], R174 ;  /* 0x005800ae02007388 */ /* 0x0001e20000000400 */
[----:B------:R-:W-:-:S03]  /*4fe0*/  LOP3.LUT R39, R39, R38, RZ, 0x3c, !PT ;  /* 0x0000002627277212 */ /* 0x000fc600078e3cff */
[----:B------:R1:W2:Y:S01]  /*4ff0*/  @!P0 LDG.E.U16 R175, [R160.64] ;  /* 0x00000006a0af8981 */ /* 0x0002a2000c1e1500 */
[C---:B------:R-:W-:Y:S02]  /*5000*/  LOP3.LUT R38, R39.reuse, R38, RZ, 0x3c, !PT ;  /* 0x0000002627267212 */ /* 0x040fe400078e3cff */
[----:B0-----:R-:W-:Y:S01]  /*5010*/  PRMT R174, RZ, 0x7610, R174 ;  /* 0x00007610ffae7816 */ /* 0x001fe200000000ae */
[----:B-1----:R-:W-:Y:S01]  /*5020*/  IMAD.WIDE R160, R4, 0x2, R44 ;  /* 0x0000000204a07825 */ /* 0x002fe200078e022c */
        /* <DEDUP_REMOVED lines=8> */
[----:B------:R-:W-:Y:S02]  /*50b0*/  LOP3.LUT R36, R37, R36, RZ, 0x3c, !PT ;  /* 0x0000002425247212 */ /* 0x000fe400078e3cff */
[----:B0-----:R-:W-:Y:S01]  /*50c0*/  PRMT R172, RZ, 0x7610, R172 ;  /* 0x00007610ffac7816 */ /* 0x001fe200000000ac */
[----:B-1----:R-:W-:Y:S01]  /*50d0*/  IMAD.WIDE R160, R4, 0x2, R38 ;  /* 0x0000000204a07825 */ /* 0x002fe200078e0226 */
[----:B------:R0:W-:Y:S01]  /*50e0*/  STS.U16 [R2+0x7000], R171 ;  /* 0x007000ab02007388 */ /* 0x0001e20000000400 */
[----:B------:R-:W-:-:S03]  /*50f0*/  LOP3.LUT R33, R33, R32, RZ, 0x3c, !PT ;  /* 0x0000002021217212 */ /* 0x000fc600078e3cff */
[----:B------:R1:W2:Y:S01]  /*5100*/  @!P0 LDG.E.U16 R172, [R160.64] ;  /* 0x00000006a0ac8981 */ /* 0x0002a2000c1e1500 */
[----:B------:R-:W-:Y:S02]  /*5110*/  LOP3.LUT R37, R37, R36, RZ, 0x3c, !PT ;  /* 0x0000002425257212 */ /* 0x000fe400078e3cff */
[----:B0-----:R-:W-:Y:S01]  /*5120*/  PRMT R171, RZ, 0x7610, R171 ;  /* 0x00007610ffab7816 */ /* 0x001fe200000000ab */
[----:B-1----:R-:W-:Y:S01]  /*5130*/  IMAD.WIDE R160, R4, 0x2, R10 ;  /* 0x0000000204a07825 */ /* 0x002fe200078e020a */
[----:B------:R-:W-:Y:S01]  /*5140*/  LOP3.LUT R32, R33, R32, RZ, 0x3c, !PT ;  /* 0x0000002021207212 */ /* 0x000fe200078e3cff */
        /* <DEDUP_REMOVED lines=55> */
[C---:B------:R-:W-:Y:S01]  /*54c0*/  LOP3.LUT R42, R43.reuse, R42, RZ, 0x3c, !PT ;  /* 0x0000002a2b2a7212 */ /* 0x040fe200078e3cff */
[----:B------:R0:W-:Y:S04]  /*54d0*/  STS.U16 [R157+0x3a00], R162 ;  /* 0x003a00a29d007388 */ /* 0x0001e80000000400 */
[----:B------:R1:W2:Y:S01]  /*54e0*/  @!P0 LDG.E.U16 R163, [R160.64] ;  /* 0x00000006a0a38981 */ /* 0x0002a2000c1e1500 */
[----:B------:R-:W-:-:S02]  /*54f0*/  LOP3.LUT R43, R43, R42, RZ, 0x3c, !PT ;  /* 0x0000002a2b2b7212 */ /* 0x000fc400078e3cff */
[----:B0-----:R-:W-:Y:S01]  /*5500*/  PRMT R162, RZ, 0x7610, R162 ;  /* 0x00007610ffa27816 */ /* 0x001fe200000000a2 */
[C---:B-1----:R-:W-:Y:S01]  /*5510*/  IMAD.WIDE R160, R4.reuse, 0x2, R24 ;  /* 0x0000000204a07825 */ /* 0x042fe200078e0218 */
[----:B------:R0:W-:Y:S04]  /*5520*/  STS.U16 [R157+0x4200], R159 ;  /* 0x0042009f9d007388 */ /* 0x0001e80000000400 */
[----:B------:R1:W2:Y:S01]  /*5530*/  @!P0 LDG.E.U16 R162, [R160.64] ;  /* 0x00000006a0a28981 */ /* 0x0002a2000c1e1500 */
[----:B0-----:R-:W-:Y:S01]  /*5540*/  PRMT R159, RZ, 0x7610, R159 ;  /* 0x00007610ff9f7816 */ /* 0x001fe2000000009f */
[----:B-1----:R-:W-:-:S05]  /*5550*/  IMAD.WIDE R160, R4, 0x2, R42 ;  /* 0x0000000204a07825 */ /* 0x002fca00078e022a */
[----:B------:R-:W2:Y:S04]  /*5560*/  @!P0 LDG.E.U16 R159, [R160.64] ;  /* 0x00000006a09f8981 */ /* 0x000ea8000c1e1500 */
[----:B---3--:R-:W-:Y:S04]  /*5570*/  STS.U16 [R157+0x4a00], R77 ;  /* 0x004a004d9d007388 */ /* 0x008fe80000000400 */
[----:B------:R-:W-:Y:S04]  /*5580*/  STS.U16 [R157+0x5200], R76 ;  /* 0x0052004c9d007388 */ /* 0x000fe80000000400 */
        /* <DEDUP_REMOVED lines=14> */
[----:B----4-:R-:W-:Y:S04]  /*5670*/  STS.U16 [R156+0x4c00], R119 ;  /* 0x004c00779c007388 */ /* 0x010fe80000000400 */
[----:B------:R-:W-:Y:S04]  /*5680*/  STS.U16 [R156+0x5400], R118 ;  /* 0x005400769c007388 */ /* 0x000fe80000000400 */
[----:B-----5:R-:W-:Y:S04]  /*5690*/  STS.U16 [R156+0x5c00], R117 ;  /* 0x005c00759c007388 */ /* 0x020fe80000000400 */
        /* <DEDUP_REMOVED lines=22> */
[----:B--2---:R-:W-:Y:S04]  /*5800*/  STS.U16 [R2+0x9000], R147 ;  /* 0x0090009302007388 */ /* 0x004fe80000000400 */
        /* <DEDUP_REMOVED lines=29> */
[----:B------:R-:W-:Y:S06]  /*59e0*/  BAR.SYNC.DEFER_BLOCKING 0x0 ;  /* 0x0000000000007b1d */ /* 0x000fec0000010000 */
[----:B------:R-:W-:Y:S04]  /*59f0*/  LDSM.16.MT88.4 R80, [R3] ;  /* 0x000000000350783b */ /* 0x000fe80000004200 */
[----:B------:R-:W0:Y:S04]  /*5a00*/  LDSM.16.M88.4 R116, [R6+0x8000] ;  /* 0x008000000674783b */ /* 0x000e280000000200 */
[----:B------:R-:W1:Y:S04]  /*5a10*/  LDSM.16.M88.4 R120, [R6+0x9000] ;  /* 0x009000000678783b */ /* 0x000e680000000200 */
[----:B------:R-:W2:Y:S04]  /*5a20*/  LDSM.16.M88.4 R124, [R6+0xa000] ;  /* 0x00a00000067c783b */ /* 0x000ea80000000200 */
[----:B------:R-:W3:Y:S04]  /*5a30*/  LDSM.16.MT88.4 R76, [R3+0x80] ;  /* 0x00008000034c783b */ /* 0x000ee80000004200 */
[----:B------:R-:W4:Y:S04]  /*5a40*/  LDSM.16.M88.4 R96, [R6+0xb000] ;  /* 0x00b000000660783b */ /* 0x000f280000000200 */
[----:B------:R-:W5:Y:S04]  /*5a50*/  LDSM.16.MT88.4 R128, [R3+0x1000] ;  /* 0x001000000380783b */ /* 0x000f680000004200 */
[----:B------:R-:W3:Y:S04]  /*5a60*/  LDSM.16.MT88.4 R136, [R3+0x1080] ;  /* 0x001080000388783b */ /* 0x000ee80000004200 */
[----:B------:R-:W-:Y:S04]  /*5a70*/  LDSM.16.MT88.4 R112, [R3+0x2000] ;  /* 0x002000000370783b */ /* 0x000fe80000004200 */
[----:B------:R-:W-:Y:S04]  /*5a80*/  LDSM.16.M88.4 R88, [R7+0x8000] ;  /* 0x008000000758783b */ /* 0x000fe80000000200 */
[----:B------:R-:W-:Y:S01]  /*5a90*/  LDSM.16.M88.4 R84, [R7+0x9000] ;  /* 0x009000000754783b */ /* 0x000fe20000000200 */
[C---:B0-----:R-:W-:Y:S03]  /*5aa0*/  HMMA.16816.F32.BF16 R100, R80.reuse, R116, R100 ;  /* 0x000000745064723c */ /* 0x041fe60000041864 */
[----:B------:R-:W-:Y:S05]  /*5ab0*/  LDSM.16.MT88.4 R144, [R3+0x2080] ;  /* 0x002080000390783b */ /* 0x000fea0000004200 */
[C---:B-1----:R-:W-:Y:S08]  /*5ac0*/  HMMA.16816.F32.BF16 R104, R80.reuse, R120, R104 ;  /* 0x000000785068723c */ /* 0x042ff00000041868 */
[----:B--2---:R-:W-:Y:S08]  /*5ad0*/  HMMA.16816.F32.BF16 R108, R80, R124, R108 ;  /* 0x0000007c506c723c */ /* 0x004ff0000004186c */
[C---:B---3--:R-:W-:Y:S08]  /*5ae0*/  HMMA.16816.F32.BF16 R148, R76.reuse, R116, R148 ;  /* 0x000000744c94723c */ /* 0x048ff00000041894 */
[C---:B------:R-:W-:Y:S08]  /*5af0*/  HMMA.16816.F32.BF16 R140, R76.reuse, R120, R140 ;  /* 0x000000784c8c723c */ /* 0x040ff0000004188c */
[C---:B------:R-:W-:Y:S08]  /*5b00*/  HMMA.16816.F32.BF16 R92, R76.reuse, R124, R92 ;  /* 0x0000007c4c5c723c */ /* 0x040ff0000004185c */
[-C--:B----4-:R-:W-:Y:S01]  /*5b10*/  HMMA.16816.F32.BF16 R132, R76, R96.reuse, R132 ;  /* 0x000000604c84723c */ /* 0x090fe20000041884 */
[----:B------:R-:W-:Y:S07]  /*5b20*/  LDSM.16.M88.4 R76, [R7+0xb000] ;  /* 0x00b00000074c783b */ /* 0x000fee0000000200 */
[----:B------:R-:W-:Y:S01]  /*5b30*/  HMMA.16816.F32.BF16 R152, R80, R96, R152 ;  /* 0x000000605098723c */ /* 0x000fe20000041898 */
[----:B------:R-:W0:Y:S07]  /*5b40*/  LDSM.16.M88.4 R80, [R7+0xa000] ;  /* 0x00a000000750783b */ /* 0x000e2e0000000200 */
[C---:B-----5:R-:W-:Y:S08]  /*5b50*/  HMMA.16816.F32.BF16 R100, R128.reuse, R118, R100 ;  /* 0x000000768064723c */ /* 0x060ff00000041864 */
[C---:B------:R-:W-:Y:S08]  /*5b60*/  HMMA.16816.F32.BF16 R104, R128.reuse, R122, R104 ;  /* 0x0000007a8068723c */ /* 0x040ff00000041868 */
[----:B------:R-:W-:Y:S08]  /*5b70*/  HMMA.16816.F32.BF16 R108, R128, R126, R108 ;  /* 0x0000007e806c723c */ /* 0x000ff0000004186c */
[C---:B------:R-:W-:Y:S01]  /*5b80*/  HMMA.16816.F32.BF16 R116, R136.reuse, R118, R148 ;  /* 0x000000768874723c */ /* 0x040fe20000041894 */
[----:B------:R-:W-:Y:S07]  /*5b90*/  LDSM.16.MT88.4 R148, [R3+0x4080] ;  /* 0x004080000394783b */ /* 0x000fee0000004200 */
[C---:B------:R-:W-:Y:S01]  /*5ba0*/  HMMA.16816.F32.BF16 R120, R136.reuse, R122, R140 ;  /* 0x0000007a8878723c */ /* 0x040fe2000004188c */
[----:B------:R-:W-:Y:S07]  /*5bb0*/  LDSM.16.M88.4 R140, [R6+0xb080] ;  /* 0x00b08000068c783b */ /* 0x000fee0000000200 */
[C---:B------:R-:W-:Y:S01]  /*5bc0*/  HMMA.16816.F32.BF16 R124, R136.reuse, R126, R92 ;  /* 0x0000007e887c723c */ /* 0x040fe2000004185c */
[----:B------:R-:W1:Y:S07]  /*5bd0*/  LDSM.16.MT88.4 R92, [R3+0x3000] ;  /* 0x00300000035c783b */ /* 0x000e6e0000004200 */
[-C--:B------:R-:W-:Y:S01]  /*5be0*/  HMMA.16816.F32.BF16 R136, R136, R98.reuse, R132 ;  /* 0x000000628888723c */ /* 0x080fe20000041884 */
[----:B------:R-:W-:Y:S07]  /*5bf0*/  LDSM.16.M88.4 R132, [R6+0x8080] ;  /* 0x008080000684783b */ /* 0x000fee0000000200 */
[----:B------:R-:W-:Y:S01]  /*5c00*/  HMMA.16816.F32.BF16 R128, R128, R98, R152 ;  /* 0x000000628080723c */ /* 0x000fe20000041898 */
[----:B------:R-:W2:Y:S04]  /*5c10*/  LDSM.16.MT88.4 R96, [R3+0x3080] ;  /* 0x003080000360783b */ /* 0x000ea80000004200 */
[----:B------:R-:W-:Y:S03]  /*5c20*/  LDSM.16.M88.4 R152, [R6+0x9080] ;  /* 0x009080000698783b */ /* 0x000fe60000000200 */
[----:B0-----:R-:W-:Y:S08]  /*5c30*/  HMMA.16816.F32.BF16 R108, R112, R80, R108 ;  /* 0x00000050706c723c */ /* 0x001ff0000004186c */
[C---:B------:R-:W-:Y:S08]  /*5c40*/  HMMA.16816.F32.BF16 R116, R144.reuse, R88, R116 ;  /* 0x000000589074723c */ /* 0x040ff00000041874 */
[C---:B------:R-:W-:Y:S08]  /*5c50*/  HMMA.16816.F32.BF16 R120, R144.reuse, R84, R120 ;  /* 0x000000549078723c */ /* 0x040ff00000041878 */
[----:B------:R-:W-:Y:S08]  /*5c60*/  HMMA.16816.F32.BF16 R124, R144, R80, R124 ;  /* 0x00000050907c723c */ /* 0x000ff0000004187c */
[C---:B------:R-:W-:Y:S08]  /*5c70*/  HMMA.16816.F32.BF16 R100, R112.reuse, R88, R100 ;  /* 0x000000587064723c */ /* 0x040ff00000041864 */
[----:B------:R-:W-:Y:S08]  /*5c80*/  HMMA.16816.F32.BF16 R104, R112, R84, R104 ;  /* 0x000000547068723c */ /* 0x000ff00000041868 */
[-C--:B------:R-:W-:Y:S01]  /*5c90*/  HMMA.16816.F32.BF16 R144, R144, R76.reuse, R136 ;  /* 0x0000004c9090723c */ /* 0x080fe20000041888 */
[----:B------:R-:W-:Y:S07]  /*5ca0*/  LDSM.16.M88.4 R136, [R6+0xa080] ;  /* 0x00a080000688783b */ /* 0x000fee0000000200 */
[----:B------:R-:W-:Y:S01]  /*5cb0*/  HMMA.16816.F32.BF16 R112, R112, R76, R128 ;  /* 0x0000004c7070723c */ /* 0x000fe20000041880 */
[----:B------:R-:W0:Y:S07]  /*5cc0*/  LDSM.16.MT88.4 R128, [R3+0x4000] ;  /* 0x004000000380783b */ /* 0x000e2e0000004200 */
[C---:B-1----:R-:W-:Y:S08]  /*5cd0*/  HMMA.16816.F32.BF16 R108, R92.reuse, R82, R108 ;  /* 0x000000525c6c723c */ /* 0x042ff0000004186c */
[C---:B------:R-:W-:Y:S08]  /*5ce0*/  HMMA.16816.F32.BF16 R100, R92.reuse, R90, R100 ;  /* 0x0000005a5c64723c */ /* 0x040ff00000041864 */
[----:B------:R-:W-:Y:S08]  /*5cf0*/  HMMA.16816.F32.BF16 R104, R92, R86, R104 ;  /* 0x000000565c68723c */ /* 0x000ff00000041868 */
[C---:B--2---:R-:W-:Y:S01]  /*5d00*/  HMMA.16816.F32.BF16 R116, R96.reuse, R90, R116 ;  /* 0x0000005a6074723c */ /* 0x044fe20000041874 */
[----:B------:R-:W1:Y:S07]  /*5d10*/  LDSM.16.MT88.4 R88, [R3+0x5000] ;  /* 0x005000000358783b */ /* 0x000e6e0000004200 */
[C---:B------:R-:W-:Y:S01]  /*5d20*/  HMMA.16816.F32.BF16 R120, R96.reuse, R86, R120 ;  /* 0x000000566078723c */ /* 0x040fe20000041878 */
[----:B------:R-:W-:Y:S07]  /*5d30*/  LDSM.16.M88.4 R84, [R7+0x8080] ;  /* 0x008080000754783b */ /* 0x000fee0000000200 */
[C---:B------:R-:W-:Y:S01]  /*5d40*/  HMMA.16816.F32.BF16 R124, R96.reuse, R82, R124 ;  /* 0x00000052607c723c */ /* 0x040fe2000004187c */
[----:B------:R-:W-:Y:S07]  /*5d50*/  LDSM.16.M88.4 R80, [R7+0x9080] ;  /* 0x009080000750783b */ /* 0x000fee0000000200 */
[-C--:B------:R-:W-:Y:S01]  /*5d60*/  HMMA.16816.F32.BF16 R144, R96, R78.reuse, R144 ;  /* 0x0000004e6090723c */ /* 0x080fe20000041890 */
[----:B------:R-:W-:Y:S07]  /*5d70*/  LDSM.16.MT88.4 R96, [R3+0x6000] ;  /* 0x006000000360783b */ /* 0x000fee0000004200 */
[----:B------:R-:W-:Y:S01]  /*5d80*/  HMMA.16816.F32.BF16 R112, R92, R78, R112 ;  /* 0x0000004e5c70723c */ /* 0x000fe20000041870 */
[----:B------:R-:W2:Y:S04]  /*5d90*/  LDSM.16.MT88.4 R76, [R3+0x5080] ;  /* 0x00508000034c783b */ /* 0x000ea80000004200 */
[----:B------:R-:W3:Y:S03]  /*5da0*/  LDSM.16.M88.4 R92, [R7+0xa080] ;  /* 0x00a08000075c783b */ /* 0x000ee60000000200 */
[C---:B0-----:R-:W-:Y:S08]  /*5db0*/  HMMA.16816.F32.BF16 R108, R128.reuse, R136, R108 ;  /* 0x00000088806c723c */ /* 0x041ff0000004186c */
[C---:B------:R-:W-:Y:S08]  /*5dc0*/  HMMA.16816.F32.BF16 R100, R128.reuse, R132, R100 ;  /* 0x000000848064723c */ /* 0x040ff00000041864 */
[----:B------:R-:W-:Y:S08]  /*5dd0*/  HMMA.16816.F32.BF16 R104, R128, R152, R104 ;  /* 0x000000988068723c */ /* 0x000ff00000041868 */
[C---:B------:R-:W-:Y:S08]  /*5de0*/  HMMA.16816.F32.BF16 R116, R148.reuse, R132, R116 ;  /* 0x000000849474723c */ /* 0x040ff00000041874 */
[C---:B------:R-:W-:Y:S08]  /*5df0*/  HMMA.16816.F32.BF16 R120, R148.reuse, R152, R120 ;  /* 0x000000989478723c */ /* 0x040ff00000041878 */
[C---:B------:R-:W-:Y:S08]  /*5e00*/  HMMA.16816.F32.BF16 R124, R148.reuse, R136, R124 ;  /* 0x00000088947c723c */ /* 0x040ff0000004187c */
[-C--:B------:R-:W-:Y:S01]  /*5e10*/  HMMA.16816.F32.BF16 R144, R148, R140.reuse, R144 ;  /* 0x0000008c9490723c */ /* 0x080fe20000041890 */
[----:B------:R-:W0:Y:S07]  /*5e20*/  LDSM.16.MT88.4 R148, [R3+0x6080] ;  /* 0x006080000394783b */ /* 0x000e2e0000004200 */
[----:B------:R-:W-:Y:S01]  /*5e30*/  HMMA.16816.F32.BF16 R112, R128, R140, R112 ;  /* 0x0000008c8070723c */ /* 0x000fe20000041870 */
[----:B------:R-:W4:Y:S07]  /*5e40*/  LDSM.16.M88.4 R128, [R7+0xb080] ;  /* 0x00b080000780783b */ /* 0x000f2e0000000200 */
[C---:B-1----:R-:W-:Y:S08]  /*5e50*/  HMMA.16816.F32.BF16 R108, R88.reuse, R138, R108 ;  /* 0x0000008a586c723c */ /* 0x042ff0000004186c */
[C---:B------:R-:W-:Y:S08]  /*5e60*/  HMMA.16816.F32.BF16 R100, R88.reuse, R134, R100 ;  /* 0x000000865864723c */ /* 0x040ff00000041864 */
[----:B------:R-:W-:Y:S08]  /*5e70*/  HMMA.16816.F32.BF16 R104, R88, R154, R104 ;  /* 0x0000009a5868723c */ /* 0x000ff00000041868 */
[C---:B--2---:R-:W-:Y:S01]  /*5e80*/  HMMA.16816.F32.BF16 R116, R76.reuse, R134, R116 ;  /* 0x000000864c74723c */ /* 0x044fe20000041874 */
[----:B------:R-:W-:Y:S07]  /*5e90*/  LDSM.16.MT88.4 R132, [R3+0x7080] ;  /* 0x007080000384783b */ /* 0x000fee0000004200 */
[C---:B------:R-:W-:Y:S01]  /*5ea0*/  HMMA.16816.F32.BF16 R120, R76.reuse, R154, R120 ;  /* 0x0000009a4c78723c */ /* 0x040fe20000041878 */
[----:B------:R-:W1:Y:S07]  /*5eb0*/  LDSM.16.MT88.4 R152, [R3+0x7000] ;  /* 0x007000000398783b */ /* 0x000e6e0000004200 */
[C---:B------:R-:W-:Y:S08]  /*5ec0*/  HMMA.16816.F32.BF16 R124, R76.reuse, R138, R124 ;  /* 0x0000008a4c7c723c */ /* 0x040ff0000004187c */
[-C--:B------:R-:W-:Y:S07]  /*5ed0*/  HMMA.16816.F32.BF16 R144, R76, R142.reuse, R144 ;  /* 0x0000008e4c90723c */ /* 0x080fee0000041890 */
[----:B------:R-:W-:Y:S01]  /*5ee0*/  IMAD.WIDE R76, R5, 0x2, R24 ;  /* 0x00000002054c7825 */ /* 0x000fe200078e0218 */
[----:B------:R-:W-:Y:S03]  /*5ef0*/  HMMA.16816.F32.BF16 R112, R88, R142, R112 ;  /* 0x0000008e5870723c */ /* 0x000fe60000041870 */
[----:B------:R-:W-:-:S02]  /*5f00*/  IMAD.MOV.U32 R25, RZ, RZ, R76 ;  /* 0x000000ffff197224 */ /* 0x000fc400078e004c */
[----:B------:R-:W-:Y:S02]  /*5f10*/  IMAD.MOV.U32 R24, RZ, RZ, R77 ;  /* 0x000000ffff187224 */ /* 0x000fe400078e004d */
[----:B------:R-:W-:-:S04]  /*5f20*/  IMAD.WIDE R76, R5, 0x2, R28 ;  /* 0x00000002054c7825 */ /* 0x000fc800078e021c */
[----:B------:R-:W-:Y:S02]  /*5f30*/  IMAD.MOV.U32 R29, RZ, RZ, R76 ;  /* 0x000000ffff1d7224 */ /* 0x000fe400078e004c */
[----:B------:R-:W-:Y:S02]  /*5f40*/  IMAD.MOV.U32 R28, RZ, RZ, R77 ;  /* 0x000000ffff1c7224 */ /* 0x000fe400078e004d */
[----:B------:R-:W-:-:S04]  /*5f50*/  IMAD.WIDE R76, R5, 0x2, R30 ;  /* 0x00000002054c7825 */ /* 0x000fc800078e021e */
[----:B------:R-:W-:Y:S02]  /*5f60*/  IMAD.MOV.U32 R31, RZ, RZ, R76 ;  /* 0x000000ffff1f7224 */ /* 0x000fe400078e004c */
[----:B------:R-:W-:Y:S02]  /*5f70*/  IMAD.MOV.U32 R30, RZ, RZ, R77 ;  /* 0x000000ffff1e7224 */ /* 0x000fe400078e004d */
[----:B------:R-:W-:Y:S01]  /*5f80*/  IMAD.WIDE R76, R5, 0x2, R36 ;  /* 0x00000002054c7825 */ /* 0x000fe200078e0224 */
[----:B---3--:R-:W-:Y:S03]  /*5f90*/  HMMA.16816.F32.BF16 R108, R96, R92, R108 ;  /* 0x0000005c606c723c */ /* 0x008fe6000004186c */
[----:B------:R-:W-:Y:S02]  /*5fa0*/  IMAD.MOV.U32 R37, RZ, RZ, R76 ;  /* 0x000000ffff257224 */ /* 0x000fe400078e004c */
[----:B------:R-:W-:-:S02]  /*5fb0*/  IMAD.MOV.U32 R36, RZ, RZ, R77 ;  /* 0x000000ffff247224 */ /* 0x000fc400078e004d */
[C---:B------:R-:W-:Y:S01]  /*5fc0*/  IMAD.WIDE R76, R5.reuse, 0x2, R38 ;  /* 0x00000002054c7825 */ /* 0x040fe200078e0226 */
[----:B------:R-:W-:Y:S03]  /*5fd0*/  HMMA.16816.F32.BF16 R100, R96, R84, R100 ;  /* 0x000000546064723c */ /* 0x000fe60000041864 */
[----:B------:R-:W-:-:S04]  /*5fe0*/  IMAD.WIDE R78, R5, 0x2, R42 ;  /* 0x00000002054e7825 */ /* 0x000fc800078e022a */
[----:B------:R-:W-:Y:S01]  /*5ff0*/  IMAD.MOV.U32 R39, RZ, RZ, R76 ;  /* 0x000000ffff277224 */ /* 0x000fe200078e004c */
[----:B------:R-:W-:Y:S01]  /*6000*/  HMMA.16816.F32.BF16 R104, R96, R80, R104 ;  /* 0x000000506068723c */ /* 0x000fe20000041868 */
[----:B------:R-:W-:Y:S02]  /*6010*/  IMAD.MOV.U32 R38, RZ, RZ, R77 ;  /* 0x000000ffff267224 */ /* 0x000fe400078e004d */
[----:B------:R-:W-:Y:S02]  /*6020*/  IMAD.MOV.U32 R43, RZ, RZ, R78 ;  /* 0x000000ffff2b7224 */ /* 0x000fe400078e004e */
[----:B------:R-:W-:-:S03]  /*6030*/  IMAD.MOV.U32 R42, RZ, RZ, R79 ;  /* 0x000000ffff2a7224 */ /* 0x000fc600078e004f */
[----:B0-----:R-:W-:Y:S01]  /*6040*/  HMMA.16816.F32.BF16 R116, R148, R84, R116 ;  /* 0x000000549474723c */ /* 0x001fe20000041874 */
[----:B------:R-:W-:-:S04]  /*6050*/  IMAD.WIDE R76, R5, 0x2, R44 ;  /* 0x00000002054c7825 */ /* 0x000fc800078e022c */
[----:B------:R-:W-:-:S03]  /*6060*/  IMAD.WIDE R78, R5, 0x2, R26 ;  /* 0x00000002054e7825 */ /* 0x000fc600078e021a */
[----:B------:R-:W-:Y:S01]  /*6070*/  HMMA.16816.F32.BF16 R120, R148, R80, R120 ;  /* 0x000000509478723c */ /* 0x000fe20000041878 */
[----:B------:R-:W-:-:S07]  /*6080*/  IMAD.MOV.U32 R45, RZ, RZ, R76 ;  /* 0x000000ffff2d7224 */ /* 0x000fce00078e004c */
[----:B------:R-:W-:Y:S01]  /*6090*/  HMMA.16816.F32.BF16 R124, R148, R92, R124 ;  /* 0x0000005c947c723c */ /* 0x000fe2000004187c */
[----:B------:R-:W-:-:S07]  /*60a0*/  IMAD.MOV.U32 R44, RZ, RZ, R77 ;  /* 0x000000ffff2c7224 */ /* 0x000fce00078e004d */
[----:B----4-:R-:W-:Y:S01]  /*60b0*/  HMMA.16816.F32.BF16 R112, R96, R128, R112 ;  /* 0x000000806070723c */ /* 0x010fe20000041870 */
[----:B------:R-:W-:-:S07]  /*60c0*/  IMAD.MOV.U32 R27, RZ, RZ, R78 ;  /* 0x000000ffff1b7224 */ /* 0x000fce00078e004e */
[----:B------:R-:W-:Y:S01]  /*60d0*/  HMMA.16816.F32.BF16 R144, R148, R128, R144 ;  /* 0x000000809490723c */ /* 0x000fe20000041890 */
[----:B------:R-:W-:Y:S02]  /*60e0*/  IMAD.MOV.U32 R26, RZ, RZ, R79 ;  /* 0x000000ffff1a7224 */ /* 0x000fe400078e004f */
[----:B------:R-:W-:Y:S01]  /*60f0*/  IMAD.WIDE R76, R5, 0x2, R46 ;  /* 0x00000002054c7825 */ /* 0x000fe200078e022e */
[----:B------:R-:W-:-:S03]  /*6100*/  IADD3 R8, R8, -0x1, RZ ;  /* 0xffffffff08087810 */ /* 0x000fc60007ffe0ff */
[----:B------:R-:W-:-:S04]  /*6110*/  IMAD.WIDE R78, R5, 0x2, R32 ;  /* 0x00000002054e7825 */ /* 0x000fc800078e0220 */
[----:B------:R-:W-:-:S04]  /*6120*/  IMAD.WIDE R46, R5, 0x2, R50 ;  /* 0x00000002052e7825 */ /* 0x000fc800078e0232 */
[----:B------:R-:W-:Y:S01]  /*6130*/  IMAD.WIDE R12, R5, 0x2, R12 ;  /* 0x00000002050c7825 */ /* 0x000fe200078e020c */
[----:B------:R-:W-:-:S03]  /*6140*/  ISETP.NE.U32.AND P0, PT, R8, RZ, PT ;  /* 0x000000ff0800720c */ /* 0x000fc60003f05070 */
[----:B------:R-:W-:Y:S02]  /*6150*/  IMAD.MOV.U32 R33, RZ, RZ, R78 ;  /* 0x000000ffff217224 */ /* 0x000fe400078e004e */
[----:B------:R-:W-:Y:S02]  /*6160*/  IMAD.MOV.U32 R32, RZ, RZ, R79 ;  /* 0x000000ffff207224 */ /* 0x000fe400078e004f */
[----:B------:R-:W-:Y:S02]  /*6170*/  IMAD.MOV.U32 R51, RZ, RZ, R46 ;  /* 0x000000ffff337224 */ /* 0x000fe400078e002e */
[----:B------:R-:W-:Y:S02]  /*6180*/  IMAD.MOV.U32 R50, RZ, RZ, R47 ;  /* 0x000000ffff327224 */ /* 0x000fe400078e002f */
[----:B------:R-:W-:-:S04]  /*6190*/  IMAD.WIDE R78, R5, 0x2, R34 ;  /* 0x00000002054e7825 */ /* 0x000fc800078e0222 */
[----:B------:R-:W-:Y:S02]  /*61a0*/  IMAD.MOV.U32 R47, RZ, RZ, R12 ;  /* 0x000000ffff2f7224 */ /* 0x000fe400078e000c */
[----:B------:R-:W-:Y:S02]  /*61b0*/  IMAD.MOV.U32 R46, RZ, RZ, R13 ;  /* 0x000000ffff2e7224 */ /* 0x000fe400078e000d */
[----:B------:R-:W-:-:S04]  /*61c0*/  IMAD.WIDE R80, R5, 0x2, R48 ;  /* 0x0000000205507825 */ /* 0x000fc800078e0230 */
[----:B------:R-:W-:-:S04]  /*61d0*/  IMAD.WIDE R12, R5, 0x2, R56 ;  /* 0x00000002050c7825 */ /* 0x000fc800078e0238 */
[----:B------:R-:W-:Y:S02]  /*61e0*/  IMAD.MOV.U32 R35, RZ, RZ, R78 ;  /* 0x000000ffff237224 */ /* 0x000fe400078e004e */
[----:B------:R-:W-:Y:S02]  /*61f0*/  IMAD.MOV.U32 R34, RZ, RZ, R79 ;  /* 0x000000ffff227224 */ /* 0x000fe400078e004f */
[----:B------:R-:W-:Y:S02]  /*6200*/  IMAD.MOV.U32 R49, RZ, RZ, R80 ;  /* 0x000000ffff317224 */ /* 0x000fe400078e0050 */
[----:B------:R-:W-:Y:S02]  /*6210*/  IMAD.MOV.U32 R48, RZ, RZ, R81 ;  /* 0x000000ffff307224 */ /* 0x000fe400078e0051 */
[----:B------:R-:W-:Y:S02]  /*6220*/  IMAD.MOV.U32 R161, RZ, RZ, R76 ;  /* 0x000000ffffa17224 */ /* 0x000fe400078e004c */
[----:B------:R-:W-:-:S02]  /*6230*/  IMAD.MOV.U32 R160, RZ, RZ, R77 ;  /* 0x000000ffffa07224 */ /* 0x000fc400078e004d */
[----:B------:R-:W-:-:S04]  /*6240*/  IMAD.WIDE R78, R5, 0x2, R14 ;  /* 0x00000002054e7825 */ /* 0x000fc800078e020e */
[----:B------:R-:W-:Y:S02]  /*6250*/  IMAD.MOV.U32 R57, RZ, RZ, R12 ;  /* 0x000000ffff397224 */ /* 0x000fe400078e000c */
[----:B------:R-:W-:Y:S02]  /*6260*/  IMAD.MOV.U32 R56, RZ, RZ, R13 ;  /* 0x000000ffff387224 */ /* 0x000fe400078e000d */
[----:B------:R-:W-:-:S04]  /*6270*/  IMAD.WIDE R80, R5, 0x2, R54 ;  /* 0x0000000205507825 */ /* 0x000fc800078e0236 */
[----:B------:R-:W-:-:S04]  /*6280*/  IMAD.WIDE R76, R5, 0x2, R52 ;  /* 0x00000002054c7825 */ /* 0x000fc800078e0234 */
[----:B------:R-:W-:Y:S01]  /*6290*/  IMAD.WIDE R12, R5, 0x2, R62 ;  /* 0x00000002050c7825 */ /* 0x000fe200078e023e */
[C---:B-1----:R-:W-:Y:S03]  /*62a0*/  HMMA.16816.F32.BF16 R108, R152.reuse, R94, R108 ;  /* 0x0000005e986c723c */ /* 0x042fe6000004186c */
[----:B------:R-:W-:Y:S02]  /*62b0*/  IMAD.MOV.U32 R180, RZ, RZ, c[0x0][0x188] ;  /* 0x00006200ffb47624 */ /* 0x000fe400078e00ff */
[----:B------:R-:W-:Y:S02]  /*62c0*/  IMAD.MOV.U32 R15, RZ, RZ, R78 ;  /* 0x000000ffff0f7224 */ /* 0x000fe400078e004e */
[----:B------:R-:W-:Y:S01]  /*62d0*/  IMAD.MOV.U32 R14, RZ, RZ, R79 ;  /* 0x000000ffff0e7224 */ /* 0x000fe200078e004f */
[----:B------:R-:W-:Y:S01]  /*62e0*/  HMMA.16816.F32.BF16 R100, R152, R86, R100 ;  /* 0x000000569864723c */ /* 0x000fe20000041864 */
[----:B------:R-:W-:-:S02]  /*62f0*/  IMAD.MOV.U32 R55, RZ, RZ, R80 ;  /* 0x000000ffff377224 */ /* 0x000fc400078e0050 */
[----:B------:R-:W-:Y:S02]  /*6300*/  IMAD.MOV.U32 R54, RZ, RZ, R81 ;  /* 0x000000ffff367224 */ /* 0x000fe400078e0051 */
[----:B------:R-:W-:Y:S02]  /*6310*/  IMAD.MOV.U32 R53, RZ, RZ, R76 ;  /* 0x000000ffff357224 */ /* 0x000fe400078e004c */
[----:B------:R-:W-:Y:S01]  /*6320*/  IMAD.MOV.U32 R52, RZ, RZ, R77 ;  /* 0x000000ffff347224 */ /* 0x000fe200078e004d */
[----:B------:R-:W-:Y:S01]  /*6330*/  HMMA.16816.F32.BF16 R104, R152, R82, R104 ;  /* 0x000000529868723c */ /* 0x000fe20000041868 */
[----:B------:R-:W-:Y:S01]  /*6340*/  IMAD.WIDE R78, R5, 0x2, R16 ;  /* 0x00000002054e7825 */ /* 0x000fe200078e0210 */
[----:B------:R-:W-:-:S03]  /*6350*/  UIADD3 UR4, UR4, -0x80, URZ ;  /* 0xffffff8004047890 */ /* 0x000fc6000fffe03f */
[----:B------:R-:W-:Y:S02]  /*6360*/  IMAD.MOV.U32 R63, RZ, RZ, R12 ;  /* 0x000000ffff3f7224 */ /* 0x000fe400078e000c */
[----:B------:R-:W-:Y:S01]  /*6370*/  IMAD.MOV.U32 R62, RZ, RZ, R13 ;  /* 0x000000ffff3e7224 */ /* 0x000fe200078e000d */
[----:B------:R-:W-:Y:S01]  /*6380*/  HMMA.16816.F32.BF16 R148, R132, R86, R116 ;  /* 0x000000568494723c */ /* 0x000fe20000041874 */
[----:B------:R-:W-:-:S04]  /*6390*/  IMAD.WIDE R80, R5, 0x2, R60 ;  /* 0x0000000205507825 */ /* 0x000fc800078e023c */
[----:B------:R-:W-:-:S03]  /*63a0*/  IMAD.WIDE R76, R5, 0x2, R58 ;  /* 0x00000002054c7825 */ /* 0x000fc600078e023a */
[----:B------:R-:W-:Y:S01]  /*63b0*/  HMMA.16816.F32.BF16 R140, R132, R82, R120 ;  /* 0x00000052848c723c */ /* 0x000fe20000041878 */
[----:B------:R-:W-:-:S04]  /*63c0*/  IMAD.WIDE R12, R5, 0x2, R64 ;  /* 0x00000002050c7825 */ /* 0x000fc800078e0240 */
[----:B------:R-:W-:-:S03]  /*63d0*/  IMAD.WIDE R18, R5, 0x2, R18 ;  /* 0x0000000205127825 */ /* 0x000fc600078e0212 */
[----:B------:R-:W-:Y:S01]  /*63e0*/  HMMA.16816.F32.BF16 R92, R132, R94, R124 ;  /* 0x0000005e845c723c */ /* 0x000fe2000004187c */
[----:B------:R-:W-:-:S04]  /*63f0*/  IMAD.WIDE R20, R5, 0x2, R20 ;  /* 0x0000000205147825 */ /* 0x000fc800078e0214 */
[----:B------:R-:W-:Y:S02]  /*6400*/  IMAD.SHL.U32 R180, R180, 0x80, RZ ;  /* 0x00000080b4b47824 */ /* 0x000fe400078e00ff */
[----:B------:R-:W-:Y:S01]  /*6410*/  IMAD.WIDE R22, R5, 0x2, R22 ;  /* 0x0000000205167825 */ /* 0x000fe200078e0216 */
[----:B------:R-:W-:Y:S03]  /*6420*/  HMMA.16816.F32.BF16 R152, R152, R130, R112 ;  /* 0x000000829898723c */ /* 0x000fe60000041870 */
[----:B------:R-:W-:Y:S02]  /*6430*/  IMAD.MOV.U32 R17, RZ, RZ, R78 ;  /* 0x000000ffff117224 */ /* 0x000fe400078e004e */
[----:B------:R-:W-:-:S03]  /*6440*/  IMAD.MOV.U32 R16, RZ, RZ, R79 ;  /* 0x000000ffff107224 */ /* 0x000fc600078e004f */
[----:B------:R-:W-:Y:S01]  /*6450*/  HMMA.16816.F32.BF16 R132, R132, R130, R144 ;  /* 0x000000828484723c */ /* 0x000fe20000041890 */
[----:B------:R-:W-:Y:S02]  /*6460*/  IMAD.MOV.U32 R61, RZ, RZ, R80 ;  /* 0x000000ffff3d7224 */ /* 0x000fe400078e0050 */
[----:B------:R-:W-:Y:S02]  /*6470*/  IMAD.MOV.U32 R60, RZ, RZ, R81 ;  /* 0x000000ffff3c7224 */ /* 0x000fe400078e0051 */
[----:B------:R-:W-:-:S04]  /*6480*/  IMAD.WIDE R10, R5, 0x2, R10 ;  /* 0x00000002050a7825 */ /* 0x000fc800078e020a */
[----:B------:R-:W-:-:S04]  /*6490*/  IMAD.WIDE R40, R5, 0x2, R40 ;  /* 0x0000000205287825 */ /* 0x000fc800078e0228 */
[----:B------:R-:W-:Y:S02]  /*64a0*/  IMAD.MOV.U32 R59, RZ, RZ, R76 ;  /* 0x000000ffff3b7224 */ /* 0x000fe400078e004c */
[----:B------:R-:W-:Y:S02]  /*64b0*/  IMAD.MOV.U32 R58, RZ, RZ, R77 ;  /* 0x000000ffff3a7224 */ /* 0x000fe400078e004d */
        /* <DEDUP_REMOVED lines=12> */
[----:B------:R-:W-:Y:S01]  /*6580*/  IMAD.MOV.U32 R139, RZ, RZ, R23 ;  /* 0x000000ffff8b7224 */ /* 0x000fe200078e0017 */
[----:B------:R-:W-:Y:S01]  /*6590*/  @!P0 CALL.REL.NOINC `(.L_x_2) ;  /* 0x0000001000008944 */ /* 0x000fe20003c00000 */
[----:B------:R-:W-:Y:S05]  /*65a0*/  BRA `(.L_x_3) ;  /* 0xffffcba000007947 */ /* 0x000fea000383ffff */
.L_x_2:
[----:B------:R-:W-:Y:S02]  /*65b0*/  F2FP.BF16.PACK_AB R2, R143, R151 ;  /* 0x000000978f02723e */ /* 0x000fe400000010ff */
[----:B------:R-:W-:Y:S02]  /*65c0*/  F2FP.BF16.PACK_AB R4, R107, R103 ;  /* 0x000000676b04723e */ /* 0x000fe400000010ff */
[----:B------:R-:W-:Y:S02]  /*65d0*/  F2FP.BF16.PACK_AB R6, R141, R149 ;  /* 0x000000958d06723e */ /* 0x000fe400000010ff */
[----:B------:R-:W-:Y:S02]  /*65e0*/  F2FP.BF16.PACK_AB R8, R105, R101 ;  /* 0x000000656908723e */ /* 0x000fe400000010ff */
[----:B------:R-:W-:-:S02]  /*65f0*/  F2FP.BF16.PACK_AB R3, R135, R95 ;  /* 0x0000005f8703723e */ /* 0x000fc400000010ff */
[----:B------:R-:W-:Y:S02]  /*6600*/  F2FP.BF16.PACK_AB R143, R134, R94 ;  /* 0x0000005e868f723e */ /* 0x000fe400000010ff */
        /* <DEDUP_REMOVED lines=10> */
.L_x_1:
[----:B------:R-:W2:Y:S04]  /*66b0*/  LDL.LU R15, [R1] ;  /* 0x00000000010f7983 */ /* 0x000ea80000300800 */
[----:B------:R-:W1:Y:S02]  /*66c0*/  S2R R12, SR_TID.X ;  /* 0x00000000000c7919 */ /* 0x000e640000002100 */
[----:B01----:R-:W-:-:S02]  /*66d0*/  IMAD.SHL.U32 R0, R12, 0x8, RZ ;  /* 0x000000080c007824 */ /* 0x003fc400078e00ff */
[----:B------:R-:W-:Y:S01]  /*66e0*/  IMAD.SHL.U32 R10, R12, 0x20, RZ ;  /* 0x000000200c0a7824 */ /* 0x000fe200078e00ff */
[----:B------:R-:W-:Y:S02]  /*66f0*/  SHF.R.S32.HI R14, RZ, 0x4, R12 ;  /* 0x00000004ff0e7819 */ /* 0x000fe4000001140c */
[----:B------:R-:W-:Y:S02]  /*6700*/  LOP3.LUT R11, R0, 0x78, RZ, 0xc0, !PT ;  /* 0x00000078000b7812 */ /* 0x000fe400078ec0ff */
[----:B------:R-:W-:Y:S02]  /*6710*/  LOP3.LUT R12, R12, 0xc, RZ, 0xc0, !PT ;  /* 0x0000000c0c0c7812 */ /* 0x000fe400078ec0ff */
[----:B------:R-:W-:Y:S02]  /*6720*/  LOP3.LUT R13, R10, 0x60, RZ, 0xc0, !PT ;  /* 0x000000600a0d7812 */ /* 0x000fe400078ec0ff */
[----:B------:R-:W-:Y:S02]  /*6730*/  LOP3.LUT R11, R11, 0x180, R218, 0xf8, !PT ;  /* 0x000001800b0b7812 */ /* 0x000fe400078ef8da */
[----:B------:R-:W-:Y:S01]  /*6740*/  SGXT R10, R14, 0x1 ;  /* 0x000000010e0a781a */ /* 0x000fe20000000200 */
[----:B------:R-:W-:Y:S01]  /*6750*/  IMAD R13, R12, 0x400, R13 ;  /* 0x000004000c0d7824 */ /* 0x000fe200078e020d */
[----:B------:R-:W-:-:S02]  /*6760*/  LOP3.LUT R0, R0, 0x780, RZ, 0xc0, !PT ;  /* 0x0000078000007812 */ /* 0x000fc400078ec0ff */
[----:B------:R-:W-:Y:S01]  /*6770*/  LOP3.LUT R10, R11, 0x1008, R10, 0x78, !PT ;  /* 0x000010080b0a7812 */ /* 0x000fe200078e780a */
[----:B------:R-:W-:-:S04]  /*6780*/  IMAD R13, R12, 0x2, R13 ;  /* 0x000000020c0d7824 */ /* 0x000fc800078e020d */
[----:B------:R-:W-:Y:S01]  /*6790*/  IMAD.IADD R13, R0, 0x1, R13 ;  /* 0x00000001000d7824 */ /* 0x000fe200078e020d */
[----:B------:R-:W-:Y:S04]  /*67a0*/  BAR.SYNC.DEFER_BLOCKING 0x0 ;  /* 0x0000000000007b1d */ /* 0x000fe80000010000 */
[C---:B------:R-:W-:Y:S02]  /*67b0*/  LOP3.LUT R11, R13.reuse, 0x8, RZ, 0x3c, !PT ;  /* 0x000000080d0b7812 */ /* 0x040fe400078e3cff */
[----:B------:R-:W-:Y:S02]  /*67c0*/  LOP3.LUT R12, R13, 0x10, RZ, 0x3c, !PT ;  /* 0x000000100d0c7812 */ /* 0x000fe400078e3cff */
[C---:B------:R-:W-:Y:S01]  /*67d0*/  ISETP.GE.AND P0, PT, R217.reuse, c[0x0][0x178], PT ;  /* 0x00005e00d9007a0c */ /* 0x040fe20003f06270 */
[----:B------:R-:W-:-:S03]  /*67e0*/  IMAD R217, R217, c[0x0][0x194], RZ ;  /* 0x00006500d9d97a24 */ /* 0x000fc600078e02ff */
[C---:B------:R-:W-:Y:S01]  /*67f0*/  ISETP.LT.AND P4, PT, R216.reuse, c[0x0][0x17c], !P0 ;  /* 0x00005f00d8007a0c */ /* 0x040fe20004781270 */
[----:B------:R-:W-:Y:S01]  /*6800*/  IMAD R216, R216, c[0x0][0x198], RZ ;  /* 0x00006600d8d87a24 */ /* 0x000fe200078e02ff */
[----:B------:R-:W-:Y:S02]  /*6810*/  LEA R30, P1, R217, c[0x0][0x170], 0x1 ;  /* 0x00005c00d91e7a11 */ /* 0x000fe400078208ff */
[C---:B------:R-:W-:Y:S01]  /*6820*/  ISETP.LT.AND P2, PT, R215.reuse, c[0x0][0x17c], !P0 ;  /* 0x00005f00d7007a0c */ /* 0x040fe20004741270 */
[----:B------:R-:W-:Y:S01]  /*6830*/  IMAD R215, R215, c[0x0][0x198], RZ ;  /* 0x00006600d7d77a24 */ /* 0x000fe200078e02ff */
[C---:B------:R-:W-:Y:S01]  /*6840*/  ISETP.LT.AND P3, PT, R214.reuse, c[0x0][0x17c], !P0 ;  /* 0x00005f00d6007a0c */ /* 0x040fe20004761270 */
[----:B------:R-:W-:Y:S01]  /*6850*/  IMAD R214, R214, c[0x0][0x198], RZ ;  /* 0x00006600d6d67a24 */ /* 0x000fe200078e02ff */
[----:B------:R-:W-:Y:S02]  /*6860*/  LEA.HI.X.SX32 R217, R217, c[0x0][0x174], 0x1, P1 ;  /* 0x00005d00d9d97a11 */ /* 0x000fe400008f0eff */
[C---:B------:R-:W-:Y:S01]  /*6870*/  ISETP.LT.AND P1, PT, R213.reuse, c[0x0][0x17c], !P0 ;  /* 0x00005f00d5007a0c */ /* 0x040fe20004721270 */
[----:B------:R-:W-:Y:S01]  /*6880*/  IMAD R213, R213, c[0x0][0x198], RZ ;  /* 0x00006600d5d57a24 */ /* 0x000fe200078e02ff */
[----:B--2---:R-:W-:-:S04]  /*6890*/  LOP3.LUT R10, R10, R15, RZ, 0xfc, !PT ;  /* 0x0000000f0a0a7212 */ /* 0x004fc800078efcff */
[----:B------:R-:W-:Y:S01]  /*68a0*/  LOP3.LUT R0, R10, 0x10, RZ, 0x3c, !PT ;  /* 0x000000100a007812 */ /* 0x000fe200078e3cff */
[----:B------:R-:W-:Y:S04]  /*68b0*/  STS.64 [R10], R100 ;  /* 0x000000640a007388 */ /* 0x000fe80000000a00 */
[----:B------:R-:W-:Y:S04]  /*68c0*/  STS.64 [R10+0x400], R8 ;  /* 0x000400080a007388 */ /* 0x000fe80000000a00 */
[----:B------:R-:W-:Y:S04]  /*68d0*/  STS.64 [R10+0x200], R140 ;  /* 0x0002008c0a007388 */ /* 0x000fe80000000a00 */
[----:B------:R0:W-:Y:S04]  /*68e0*/  STS.64 [R10+0x600], R6 ;  /* 0x000600060a007388 */ /* 0x0001e80000000a00 */
[----:B------:R-:W-:Y:S04]  /*68f0*/  STS.64 [R0+0x2000], R102 ;  /* 0x0020006600007388 */ /* 0x000fe80000000a00 */
[----:B------:R-:W-:Y:S04]  /*6900*/  STS.64 [R0+0x2400], R4 ;  /* 0x0024000400007388 */ /* 0x000fe80000000a00 */
[----:B------:R-:W-:Y:S04]  /*6910*/  STS.64 [R0+0x2200], R142 ;  /* 0x0022008e00007388 */ /* 0x000fe80000000a00 */
[----:B------:R1:W-:Y:S04]  /*6920*/  STS.64 [R0+0x2600], R2 ;  /* 0x0026000200007388 */ /* 0x0003e80000000a00 */
[----:B------:R-:W-:Y:S01]  /*6930*/  BAR.SYNC.DEFER_BLOCKING 0x0 ;  /* 0x0000000000007b1d */ /* 0x000fe20000010000 */
[----:B0-----:R-:W-:-:S05]  /*6940*/  LOP3.LUT R10, R13, 0x18, RZ, 0x3c, !PT ;  /* 0x000000180d0a7812 */ /* 0x001fca00078e3cff */
[----:B------:R-:W0:Y:S04]  /*6950*/  LDS.64 R14, [R13] ;  /* 0x000000000d0e7984 */ /* 0x000e280000000a00 */
[----:B------:R-:W2:Y:S04]  /*6960*/  LDS.64 R18, [R11] ;  /* 0x000000000b127984 */ /* 0x000ea80000000a00 */
[----:B------:R-:W3:Y:S04]  /*6970*/  LDS.64 R22, [R12] ;  /* 0x000000000c167984 */ /* 0x000ee80000000a00 */
[----:B------:R-:W4:Y:S04]  /*6980*/  LDS.64 R26, [R10] ;  /* 0x000000000a1a7984 */ /* 0x000f280000000a00 */
[----:B------:R-:W5:Y:S04]  /*6990*/  LDS.64 R16, [R13+0x800] ;  /* 0x000800000d107984 */ /* 0x000f680000000a00 */
[----:B------:R-:W5:Y:S01]  /*69a0*/  LDS.64 R20, [R11+0x800] ;  /* 0x000800000b147984 */ /* 0x000f620000000a00 */
[----:B-1----:R-:W-:-:S03]  /*69b0*/  LEA R2, P6, R216, R30, 0x1 ;  /* 0x0000001ed8027211 */ /* 0x002fc600078c08ff */
[----:B------:R-:W1:Y:S01]  /*69c0*/  LDS.64 R24, [R12+0x800] ;  /* 0x000800000c187984 */ /* 0x000e620000000a00 */
[----:B------:R-:W-:-:S03]  /*69d0*/  LEA R4, P5, R215, R30, 0x1 ;  /* 0x0000001ed7047211 */ /* 0x000fc600078a08ff */
[----:B------:R0:W1:Y:S01]  /*69e0*/  LDS.64 R28, [R10+0x800] ;  /* 0x000800000a1c7984 */ /* 0x0000620000000a00 */
[-C--:B------:R-:W-:Y:S02]  /*69f0*/  LEA.HI.X.SX32 R3, R216, R217.reuse, 0x1, P6 ;  /* 0x000000d9d8037211 */ /* 0x080fe400030f0eff */
[CC--:B------:R-:W-:Y:S02]  /*6a00*/  LEA R6, P6, R214.reuse, R30.reuse, 0x1 ;  /* 0x0000001ed6067211 */ /* 0x0c0fe400078c08ff */
[-C--:B------:R-:W-:Y:S02]  /*6a10*/  LEA.HI.X.SX32 R5, R215, R217.reuse, 0x1, P5 ;  /* 0x000000d9d7057211 */ /* 0x080fe400028f0eff */
[----:B------:R-:W-:Y:S01]  /*6a20*/  LEA.HI.X.SX32 R7, R214, R217, 0x1, P6 ;  /* 0x000000d9d6077211 */ /* 0x000fe200030f0eff */
[----:B0-----:R0:W-:Y:S01]  /*6a30*/  @P4 STG.E.U16 [R2.64], R14 ;  /* 0x0000000e02004986 */ /* 0x0011e2000c101506 */
[----:B------:R-:W-:-:S03]  /*6a40*/  LEA R8, P4, R213, R30, 0x1 ;  /* 0x0000001ed5087211 */ /* 0x000fc600078808ff */
[----:B--2---:R2:W-:Y:S01]  /*6a50*/  @P2 STG.E.U16 [R4.64], R18 ;  /* 0x0000001204002986 */ /* 0x0045e2000c101506 */
[----:B------:R-:W-:-:S03]  /*6a60*/  LEA.HI.X.SX32 R9, R213, R217, 0x1, P4 ;  /* 0x000000d9d5097211 */ /* 0x000fc600020f0eff */
[----:B---3--:R3:W-:Y:S01]  /*6a70*/  @P3 STG.E.U16 [R6.64], R22 ;  /* 0x0000001606003986 */ /* 0x0087e2000c101506 */
[C---:B------:R-:W-:Y:S01]  /*6a80*/  ISETP.LT.AND P3, PT, R212.reuse, c[0x0][0x17c], !P0 ;  /* 0x00005f00d4007a0c */ /* 0x040fe20004761270 */
[----:B------:R-:W-:Y:S01]  /*6a90*/  IMAD R212, R212, c[0x0][0x198], RZ ;  /* 0x00006600d4d47a24 */ /* 0x000fe200078e02ff */
[C---:B------:R-:W-:Y:S01]  /*6aa0*/  ISETP.LT.AND P2, PT, R211.reuse, c[0x0][0x17c], !P0 ;  /* 0x00005f00d3007a0c */ /* 0x040fe20004741270 */
[----:B------:R-:W-:Y:S01]  /*6ab0*/  IMAD R211, R211, c[0x0][0x198], RZ ;  /* 0x00006600d3d37a24 */ /* 0x000fe200078e02ff */
[----:B----4-:R4:W-:Y:S02]  /*6ac0*/  @P1 STG.E.U16 [R8.64], R26 ;  /* 0x0000001a08001986 */ /* 0x0109e4000c101506 */
[-C--:B------:R-:W-:Y:S02]  /*6ad0*/  LEA R10, P1, R212, R30.reuse, 0x1 ;  /* 0x0000001ed40a7211 */ /* 0x080fe400078208ff */
[C---:B------:R-:W-:Y:S01]  /*6ae0*/  ISETP.LT.AND P4, PT, R210.reuse, c[0x0][0x17c], !P0 ;  /* 0x00005f00d2007a0c */ /* 0x040fe20004781270 */
[----:B------:R-:W-:Y:S01]  /*6af0*/  IMAD R210, R210, c[0x0][0x198], RZ ;  /* 0x00006600d2d27a24 */ /* 0x000fe200078e02ff */
[----:B0-----:R-:W-:-:S02]  /*6b00*/  LEA R2, P5, R211, R30, 0x1 ;  /* 0x0000001ed3027211 */ /* 0x001fc400078a08ff */
[-C--:B------:R-:W-:Y:S02]  /*6b10*/  LEA.HI.X.SX32 R11, R212, R217.reuse, 0x1, P1 ;  /* 0x000000d9d40b7211 */ /* 0x080fe400008f0eff */
[C---:B------:R-:W-:Y:S01]  /*6b20*/  ISETP.LT.AND P1, PT, R209.reuse, c[0x0][0x17c], !P0 ;  /* 0x00005f00d1007a0c */ /* 0x040fe20004721270 */
[----:B------:R-:W-:Y:S01]  /*6b30*/  IMAD R209, R209, c[0x0][0x198], RZ ;  /* 0x00006600d1d17a24 */ /* 0x000fe200078e02ff */
[-C--:B------:R-:W-:Y:S02]  /*6b40*/  LEA.HI.X.SX32 R3, R211, R217.reuse, 0x1, P5 ;  /* 0x000000d9d3037211 */ /* 0x080fe400028f0eff */
[CC--:B--2---:R-:W-:Y:S01]  /*6b50*/  LEA R4, P6, R210.reuse, R30.reuse, 0x1 ;  /* 0x0000001ed2047211 */ /* 0x0c4fe200078c08ff */
[----:B-----5:R0:W-:Y:S01]  /*6b60*/  @P3 STG.E.U16 [R10.64], R16 ;  /* 0x000000100a003986 */ /* 0x0201e2000c101506 */
[CC--:B---3--:R-:W-:Y:S02]  /*6b70*/  LEA R6, P3, R209.reuse, R30.reuse, 0x1 ;  /* 0x0000001ed1067211 */ /* 0x0c8fe400078608ff */
[-C--:B------:R-:W-:Y:S01]  /*6b80*/  LEA.HI.X.SX32 R5, R210, R217.reuse, 0x1, P6 ;  /* 0x000000d9d2057211 */ /* 0x080fe200030f0eff */
[----:B------:R-:W-:Y:S01]  /*6b90*/  @P2 STG.E.U16 [R2.64], R20 ;  /* 0x0000001402002986 */ /* 0x000fe2000c101506 */
[C---:B------:R-:W-:Y:S01]  /*6ba0*/  ISETP.LT.AND P2, PT, R208.reuse, c[0x0][0x17c], !P0 ;  /* 0x00005f00d0007a0c */ /* 0x040fe20004741270 */
[----:B------:R-:W-:Y:S01]  /*6bb0*/  IMAD R208, R208, c[0x0][0x198], RZ ;  /* 0x00006600d0d07a24 */ /* 0x000fe200078e02ff */
[----:B------:R-:W-:Y:S01]  /*6bc0*/  LEA.HI.X.SX32 R7, R209, R217, 0x1, P3 ;  /* 0x000000d9d1077211 */ /* 0x000fe200018f0eff */
[----:B-1----:R1:W-:Y:S01]  /*6bd0*/  @P4 STG.E.U16 [R4.64], R24 ;  /* 0x0000001804004986 */ /* 0x0023e2000c101506 */
[C---:B------:R-:W-:Y:S01]  /*6be0*/  ISETP.LT.AND P3, PT, R207.reuse, c[0x0][0x17c], !P0 ;  /* 0x00005f00cf007a0c */ /* 0x040fe20004761270 */
[----:B------:R-:W-:Y:S01]  /*6bf0*/  IMAD R207, R207, c[0x0][0x198], RZ ;  /* 0x00006600cfcf7a24 */ /* 0x000fe200078e02ff */
[----:B----4-:R-:W-:Y:S01]  /*6c00*/  LEA R8, P4, R208, R30, 0x1 ;  /* 0x0000001ed0087211 */ /* 0x010fe200078808ff */
[----:B------:R2:W-:Y:S01]  /*6c10*/  @P1 STG.E.U16 [R6.64], R28 ;  /* 0x0000001c06001986 */ /* 0x0005e2000c101506 */
[----:B------:R-:W-:-:S02]  /*6c20*/  PRMT R14, R14, 0x7632, R14 ;  /* 0x000076320e0e7816 */ /* 0x000fc4000000000e */
[CC--:B0-----:R-:W-:Y:S02]  /*6c30*/  LEA R10, P5, R207.reuse, R30.reuse, 0x1 ;  /* 0x0000001ecf0a7211 */ /* 0x0c1fe400078a08ff */
[-C--:B------:R-:W-:Y:S02]  /*6c40*/  LEA.HI.X.SX32 R9, R208, R217.reuse, 0x1, P4 ;  /* 0x000000d9d0097211 */ /* 0x080fe400020f0eff */
[C---:B------:R-:W-:Y:S01]  /*6c50*/  ISETP.LT.AND P1, PT, R206.reuse, c[0x0][0x17c], !P0 ;  /* 0x00005f00ce007a0c */ /* 0x040fe20004721270 */
[----:B------:R-:W-:Y:S01]  /*6c60*/  IMAD R206, R206, c[0x0][0x198], RZ ;  /* 0x00006600cece7a24 */ /* 0x000fe200078e02ff */
[----:B------:R-:W-:Y:S01]  /*6c70*/  LEA.HI.X.SX32 R11, R207, R217, 0x1, P5 ;  /* 0x000000d9cf0b7211 */ /* 0x000fe200028f0eff */
[----:B------:R-:W-:Y:S01]  /*6c80*/  @P2 STG.E.U16 [R8.64], R14 ;  /* 0x0000000e08002986 */ /* 0x000fe2000c101506 */
[----:B-1----:R-:W-:Y:S02]  /*6c90*/  PRMT R5, R18, 0x7632, R5 ;  /* 0x0000763212057816 */ /* 0x002fe40000000005 */
[----:B------:R-:W-:-:S03]  /*6ca0*/  LEA R2, P2, R206, R30, 0x1 ;  /* 0x0000001ece027211 */ /* 0x000fc600078408ff */
[----:B------:R0:W-:Y:S01]  /*6cb0*/  @P3 STG.E.U16 [R10.64], R5 ;  /* 0x000000050a003986 */ /* 0x0001e2000c101506 */
[----:B------:R-:W-:Y:S02]  /*6cc0*/  LEA.HI.X.SX32 R3, R206, R217, 0x1, P2 ;  /* 0x000000d9ce037211 */ /* 0x000fe400010f0eff */
[C---:B------:R-:W-:Y:S01]  /*6cd0*/  ISETP.LT.AND P3, PT, R205.reuse, c[0x0][0x17c], !P0 ;  /* 0x00005f00cd007a0c */ /* 0x040fe20004761270 */
[----:B------:R-:W-:Y:S01]  /*6ce0*/  IMAD R205, R205, c[0x0][0x198], RZ ;  /* 0x00006600cdcd7a24 */ /* 0x000fe200078e02ff */
[----:B------:R-:W-:Y:S02]  /*6cf0*/  PRMT R22, R22, 0x7632, R22 ;  /* 0x0000763216167816 */ /* 0x000fe40000000016 */
[C---:B------:R-:W-:Y:S01]  /*6d00*/  ISETP.LT.AND P2, PT, R204.reuse, c[0x0][0x17c], !P0 ;  /* 0x00005f00cc007a0c */ /* 0x040fe20004741270 */
[----:B------:R-:W-:Y:S01]  /*6d10*/  IMAD R204, R204, c[0x0][0x198], RZ ;  /* 0x00006600cccc7a24 */ /* 0x000fe200078e02ff */
[-C--:B------:R-:W-:Y:S01]  /*6d20*/  LEA R4, P4, R205, R30.reuse, 0x1 ;  /* 0x0000001ecd047211 */ /* 0x080fe200078808ff */
[----:B------:R1:W-:Y:S01]  /*6d30*/  @P1 STG.E.U16 [R2.64], R22 ;  /* 0x0000001602001986 */ /* 0x0003e2000c101506 */
[C---:B------:R-:W-:Y:S01]  /*6d40*/  ISETP.LT.AND P1, PT, R203.reuse, c[0x0][0x17c], !P0 ;  /* 0x00005f00cb007a0c */ /* 0x040fe20004721270 */
[----:B------:R-:W-:Y:S01]  /*6d50*/  IMAD R203, R203, c[0x0][0x198], RZ ;  /* 0x00006600cbcb7a24 */ /* 0x000fe200078e02ff */
[----:B--2---:R-:W-:-:S02]  /*6d60*/  LEA R6, P5, R204, R30, 0x1 ;  /* 0x0000001ecc067211 */ /* 0x004fc400078a08ff */
[-C--:B0-----:R-:W-:Y:S02]  /*6d70*/  LEA.HI.X.SX32 R5, R205, R217.reuse, 0x1, P4 ;  /* 0x000000d9cd057211 */ /* 0x081fe400020f0eff */
[----:B------:R-:W-:Y:S02]  /*6d80*/  PRMT R26, R26, 0x7632, R26 ;  /* 0x000076321a1a7816 */ /* 0x000fe4000000001a */
[----:B------:R-:W-:Y:S02]  /*6d90*/  LEA.HI.X.SX32 R7, R204, R217, 0x1, P5 ;  /* 0x000000d9cc077211 */ /* 0x000fe400028f0eff */
[----:B-1----:R-:W-:Y:S02]  /*6da0*/  PRMT R3, R16, 0x7632, R3 ;  /* 0x0000763210037816 */ /* 0x002fe40000000003 */
[----:B------:R-:W-:Y:S01]  /*6db0*/  LEA R8, P4, R203, R30, 0x1 ;  /* 0x0000001ecb087211 */ /* 0x000fe200078808ff */
[----:B------:R0:W-:Y:S01]  /*6dc0*/  @P3 STG.E.U16 [R4.64], R26 ;  /* 0x0000001a04003986 */ /* 0x0001e2000c101506 */
[----:B------:R-:W-:-:S02]  /*6dd0*/  PRMT R20, R20, 0x7632, R20 ;  /* 0x0000763214147816 */ /* 0x000fc40000000014 */
[----:B------:R-:W-:Y:S01]  /*6de0*/  LEA.HI.X.SX32 R9, R203, R217, 0x1, P4 ;  /* 0x000000d9cb097211 */ /* 0x000fe200020f0eff */
[----:B------:R1:W-:Y:S01]  /*6df0*/  @P2 STG.E.U16 [R6.64], R3 ;  /* 0x0000000306002986 */ /* 0x0003e2000c101506 */
[C---:B------:R-:W-:Y:S01]  /*6e00*/  ISETP.LT.AND P2, PT, R202.reuse, c[0x0][0x17c], !P0 ;  /* 0x00005f00ca007a0c */ /* 0x040fe20004741270 */
[----:B------:R-:W-:Y:S01]  /*6e10*/  IMAD R202, R202, c[0x0][0x198], RZ ;  /* 0x00006600caca7a24 */ /* 0x000fe200078e02ff */
[C---:B------:R-:W-:Y:S01]  /*6e20*/  ISETP.LT.AND P4, PT, R201.reuse, c[0x0][0x17c], !P0 ;  /* 0x00005f00c9007a0c */ /* 0x040fe20004781270 */
[----:B------:R-:W-:Y:S01]  /*6e30*/  IMAD R201, R201, c[0x0][0x198], RZ ;  /* 0x00006600c9c97a24 */ /* 0x000fe200078e02ff */
[C---:B------:R-:W-:Y:S01]  /*6e40*/  ISETP.LT.AND P3, PT, R200.reuse, c[0x0][0x17c], !P0 ;  /* 0x00005f00c8007a0c */ /* 0x040fe20004761270 */
[----:B------:R2:W-:Y:S01]  /*6e50*/  @P1 STG.E.U16 [R8.64], R20 ;  /* 0x0000001408001986 */ /* 0x0005e2000c101506 */
[----:B------:R-:W-:Y:S01]  /*6e60*/  IMAD R200, R200, c[0x0][0x198], RZ ;  /* 0x00006600c8c87a24 */ /* 0x000fe200078e02ff */
[-C--:B------:R-:W-:Y:S02]  /*6e70*/  LEA R2, P6, R202, R30.reuse, 0x1 ;  /* 0x0000001eca027211 */ /* 0x080fe400078c08ff */
[C---:B------:R-:W-:Y:S01]  /*6e80*/  ISETP.LT.AND P1, PT, R199.reuse, c[0x0][0x17c], !P0 ;  /* 0x00005f00c7007a0c */ /* 0x040fe20004721270 */
[----:B------:R-:W-:Y:S01]  /*6e90*/  IMAD R199, R199, c[0x0][0x198], RZ ;  /* 0x00006600c7c77a24 */ /* 0x000fe200078e02ff */
[----:B0-----:R-:W-:-:S02]  /*6ea0*/  LEA R4, P5, R201, R30, 0x1 ;  /* 0x0000001ec9047211 */ /* 0x001fc400078a08ff */
[----:B------:R-:W-:Y:S02]  /*6eb0*/  PRMT R24, R24, 0x7632, R24 ;  /* 0x0000763218187816 */ /* 0x000fe40000000018 */
[-C--:B-1----:R-:W-:Y:S02]  /*6ec0*/  LEA.HI.X.SX32 R3, R202, R217.reuse, 0x1, P6 ;  /* 0x000000d9ca037211 */ /* 0x082fe400030f0eff */
[-C--:B------:R-:W-:Y:S02]  /*6ed0*/  LEA R6, P6, R200, R30.reuse, 0x1 ;  /* 0x0000001ec8067211 */ /* 0x080fe400078c08ff */
[----:B------:R-:W-:Y:S02]  /*6ee0*/  PRMT R28, R28, 0x7632, R28 ;  /* 0x000076321c1c7816 */ /* 0x000fe4000000001c */
[-C--:B------:R-:W-:Y:S02]  /*6ef0*/  LEA.HI.X.SX32 R5, R201, R217.reuse, 0x1, P5 ;  /* 0x000000d9c9057211 */ /* 0x080fe400028f0eff */
[----:B--2---:R-:W-:Y:S01]  /*6f00*/  LEA R8, P5, R199, R30, 0x1 ;  /* 0x0000001ec7087211 */ /* 0x004fe200078a08ff */
[----:B------:R0:W-:Y:S01]  /*6f10*/  @P2 STG.E.U16 [R2.64], R24 ;  /* 0x0000001802002986 */ /* 0x0001e2000c101506 */
[----:B------:R-:W-:-:S02]  /*6f20*/  LEA.HI.X.SX32 R7, R200, R217, 0x1, P6 ;  /* 0x000000d9c8077211 */ /* 0x000fc400030f0eff */
[C---:B------:R-:W-:Y:S01]  /*6f30*/  ISETP.LT.AND P2, PT, R198.reuse, c[0x0][0x17c], !P0 ;  /* 0x00005f00c6007a0c */ /* 0x040fe20004741270 */
[----:B------:R1:W-:Y:S01]  /*6f40*/  @P4 STG.E.U16 [R4.64], R28 ;  /* 0x0000001c04004986 */ /* 0x0003e2000c101506 */
[----:B------:R-:W-:Y:S01]  /*6f50*/  LEA.HI.X.SX32 R9, R199, R217, 0x1, P5 ;  /* 0x000000d9c7097211 */ /* 0x000fe200028f0eff */
[----:B------:R-:W-:Y:S01]  /*6f60*/  IMAD R198, R198, c[0x0][0x198], RZ ;  /* 0x00006600c6c67a24 */ /* 0x000fe200078e02ff */
[C---:B------:R-:W-:Y:S01]  /*6f70*/  ISETP.LT.AND P4, PT, R197.reuse, c[0x0][0x17c], !P0 ;  /* 0x00005f00c5007a0c */ /* 0x040fe20004781270 */
[----:B------:R-:W-:Y:S01]  /*6f80*/  IMAD R197, R197, c[0x0][0x198], RZ ;  /* 0x00006600c5c57a24 */ /* 0x000fe200078e02ff */
[----:B------:R2:W-:Y:S01]  /*6f90*/  @P3 STG.E.U16 [R6.64], R15 ;  /* 0x0000000f06003986 */ /* 0x0005e2000c101506 */
[C---:B------:R-:W-:Y:S01]  /*6fa0*/  ISETP.LT.AND P3, PT, R196.reuse, c[0x0][0x17c], !P0 ;  /* 0x00005f00c4007a0c */ /* 0x040fe20004761270 */
[----:B------:R-:W-:Y:S01]  /*6fb0*/  IMAD R196, R196, c[0x0][0x198], RZ ;  /* 0x00006600c4c47a24 */ /* 0x000fe200078e02ff */
[-C--:B0-----:R-:W-:Y:S01]  /*6fc0*/  LEA R2, P6, R198, R30.reuse, 0x1 ;  /* 0x0000001ec6027211 */ /* 0x081fe200078c08ff */
[----:B------:R0:W-:Y:S01]  /*6fd0*/  @P1 STG.E.U16 [R8.64], R19 ;  /* 0x0000001308001986 */ /* 0x0001e2000c101506 */
[C---:B------:R-:W-:Y:S01]  /*6fe0*/  ISETP.LT.AND P1, PT, R195.reuse, c[0x0][0x17c], !P0 ;  /* 0x00005f00c3007a0c */ /* 0x040fe20004721270 */
[----:B------:R-:W-:Y:S01]  /*6ff0*/  IMAD R195, R195, c[0x0][0x198], RZ ;  /* 0x00006600c3c37a24 */ /* 0x000fe200078e02ff */
[----:B-1----:R-:W-:-:S02]  /*7000*/  LEA R4, P5, R197, R30, 0x1 ;  /* 0x0000001ec5047211 */ /* 0x002fc400078a08ff */
[-C--:B------:R-:W-:Y:S02]  /*7010*/  LEA.HI.X.SX32 R3, R198, R217.reuse, 0x1, P6 ;  /* 0x000000d9c6037211 */ /* 0x080fe400030f0eff */
[-C--:B------:R-:W-:Y:S02]  /*7020*/  LEA.HI.X.SX32 R5, R197, R217.reuse, 0x1, P5 ;  /* 0x000000d9c5057211 */ /* 0x080fe400028f0eff */
[CC--:B--2---:R-:W-:Y:S01]  /*7030*/  LEA R6, P6, R196.reuse, R30.reuse, 0x1 ;  /* 0x0000001ec4067211 */ /* 0x0c4fe200078c08ff */
[----:B------:R1:W-:Y:S01]  /*7040*/  @P2 STG.E.U16 [R2.64], R23 ;  /* 0x0000001702002986 */ /* 0x0003e2000c101506 */
[C---:B0-----:R-:W-:Y:S02]  /*7050*/  LEA R8, P5, R195.reuse, R30, 0x1 ;  /* 0x0000001ec3087211 */ /* 0x041fe400078a08ff */
[-C--:B------:R-:W-:Y:S01]  /*7060*/  LEA.HI.X.SX32 R7, R196, R217.reuse, 0x1, P6 ;  /* 0x000000d9c4077211 */ /* 0x080fe200030f0eff */
[----:B------:R0:W-:Y:S01]  /*7070*/  @P4 STG.E.U16 [R4.64], R27 ;  /* 0x0000001b04004986 */ /* 0x0001e2000c101506 */
[C---:B------:R-:W-:Y:S01]  /*7080*/  ISETP.LT.AND P2, PT, R194.reuse, c[0x0][0x17c], !P0 ;  /* 0x00005f00c2007a0c */ /* 0x040fe20004741270 */
[----:B------:R-:W-:Y:S01]  /*7090*/  IMAD R194, R194, c[0x0][0x198], RZ ;  /* 0x00006600c2c27a24 */ /* 0x000fe200078e02ff */
[----:B------:R-:W-:-:S02]  /*70a0*/  LEA.HI.X.SX32 R9, R195, R217, 0x1, P5 ;  /* 0x000000d9c3097211 */ /* 0x000fc400028f0eff */
[C---:B------:R-:W-:Y:S01]  /*70b0*/  ISETP.LT.AND P4, PT, R193.reuse, c[0x0][0x17c], !P0 ;  /* 0x00005f00c1007a0c */ /* 0x040fe20004781270 */
[----:B------:R-:W-:Y:S01]  /*70c0*/  IMAD R193, R193, c[0x0][0x198], RZ ;  /* 0x00006600c1c17a24 */ /* 0x000fe200078e02ff */
[----:B------:R2:W-:Y:S01]  /*70d0*/  @P3 STG.E.U16 [R6.64], R17 ;  /* 0x0000001106003986 */ /* 0x0005e2000c101506 */
[C---:B------:R-:W-:Y:S01]  /*70e0*/  ISETP.LT.AND P3, PT, R192.reuse, c[0x0][0x17c], !P0 ;  /* 0x00005f00c0007a0c */ /* 0x040fe20004761270 */
[----:B------:R-:W-:Y:S01]  /*70f0*/  IMAD R192, R192, c[0x0][0x198], RZ ;  /* 0x00006600c0c07a24 */ /* 0x000fe200078e02ff */
[CC--:B-1----:R-:W-:Y:S01]  /*7100*/  LEA R2, P6, R194.reuse, R30.reuse, 0x1 ;  /* 0x0000001ec2027211 */ /* 0x0c2fe200078c08ff */
[----:B------:R1:W-:Y:S01]  /*7110*/  @P1 STG.E.U16 [R8.64], R21 ;  /* 0x0000001508001986 */ /* 0x0003e2000c101506 */
[C---:B------:R-:W-:Y:S01]  /*7120*/  ISETP.LT.AND P1, PT, R191.reuse, c[0x0][0x17c], !P0 ;  /* 0x00005f00bf007a0c */ /* 0x040fe20004721270 */
[----:B------:R-:W-:Y:S01]  /*7130*/  IMAD R191, R191, c[0x0][0x198], RZ ;  /* 0x00006600bfbf7a24 */ /* 0x000fe200078e02ff */
[----:B0-----:R-:W-:Y:S02]  /*7140*/  LEA R4, P5, R193, R30, 0x1 ;  /* 0x0000001ec1047211 */ /* 0x001fe400078a08ff */
[----:B------:R-:W-:-:S02]  /*7150*/  LEA.HI.X.SX32 R3, R194, R217, 0x1, P6 ;  /* 0x000000d9c2037211 */ /* 0x000fc400030f0eff */
[-C--:B------:R-:W-:Y:S02]  /*7160*/  LEA.HI.X.SX32 R5, R193, R217.reuse, 0x1, P5 ;  /* 0x000000d9c1057211 */ /* 0x080fe400028f0eff */
[CC--:B--2---:R-:W-:Y:S01]  /*7170*/  LEA R6, P6, R192.reuse, R30.reuse, 0x1 ;  /* 0x0000001ec0067211 */ /* 0x0c4fe200078c08ff */
[----:B------:R-:W-:Y:S01]  /*7180*/  @P2 STG.E.U16 [R2.64], R25 ;  /* 0x0000001902002986 */ /* 0x000fe2000c101506 */
[----:B-1----:R-:W-:Y:S02]  /*7190*/  LEA R8, P5, R191, R30, 0x1 ;  /* 0x0000001ebf087211 */ /* 0x002fe400078a08ff */
[----:B------:R-:W-:Y:S01]  /*71a0*/  PRMT R15, R15, 0x7632, R15 ;  /* 0x000076320f0f7816 */ /* 0x000fe2000000000f */
[----:B------:R0:W-:Y:S01]  /*71b0*/  @P4 STG.E.U16 [R4.64], R29 ;  /* 0x0000001d04004986 */ /* 0x0001e2000c101506 */
[----:B------:R-:W-:Y:S02]  /*71c0*/  LEA.HI.X.SX32 R7, R192, R217, 0x1, P6 ;  /* 0x000000d9c0077211 */ /* 0x000fe400030f0eff */
[----:B------:R-:W-:-:S02]  /*71d0*/  PRMT R19, R19, 0x7632, R19 ;  /* 0x0000763213137816 */ /* 0x000fc40000000013 */
[----:B------:R-:W-:Y:S02]  /*71e0*/  LEA.HI.X.SX32 R9, R191, R217, 0x1, P5 ;  /* 0x000000d9bf097211 */ /* 0x000fe400028f0eff */
[C---:B------:R-:W-:Y:S01]  /*71f0*/  ISETP.LT.AND P4, PT, R189.reuse, c[0x0][0x17c], !P0 ;  /* 0x00005f00bd007a0c */ /* 0x040fe20004781270 */
[----:B------:R-:W-:Y:S01]  /*7200*/  IMAD R189, R189, c[0x0][0x198], RZ ;  /* 0x00006600bdbd7a24 */ /* 0x000fe200078e02ff */
[----:B------:R1:W-:Y:S01]  /*7210*/  @P3 STG.E.U16 [R6.64], R15 ;  /* 0x0000000f06003986 */ /* 0x0003e2000c101506 */
[C---:B------:R-:W-:Y:S01]  /*7220*/  ISETP.LT.AND P3, PT, R188.reuse, c[0x0][0x17c], !P0 ;  /* 0x00005f00bc007a0c */ /* 0x040fe20004761270 */
[----:B------:R-:W-:Y:S02]  /*7230*/  IMAD R188, R188, c[0x0][0x198], RZ ;  /* 0x00006600bcbc7a24 */ /* 0x000fe400078e02ff */
[----:B------:R2:W-:Y:S01]  /*7240*/  @P1 STG.E.U16 [R8.64], R19 ;  /* 0x0000001308001986 */ /* 0x0005e2000c101506 */
[----:B------:R-:W-:Y:S01]  /*7250*/  IMAD R11, R185, c[0x0][0x198], RZ ;  /* 0x00006600b90b7a24 */ /* 0x000fe200078e02ff */
[----:B0-----:R-:W-:-:S02]  /*7260*/  LEA R4, P1, R189, R30, 0x1 ;  /* 0x0000001ebd047211 */ /* 0x001fc400078208ff */
[C---:B------:R-:W-:Y:S01]  /*7270*/  ISETP.LT.AND P5, PT, R190.reuse, c[0x0][0x17c], !P0 ;  /* 0x00005f00be007a0c */ /* 0x040fe200047a1270 */
[----:B------:R-:W-:Y:S01]  /*7280*/  IMAD R190, R190, c[0x0][0x198], RZ ;  /* 0x00006600bebe7a24 */ /* 0x000fe200078e02ff */
[-C--:B------:R-:W-:Y:S02]  /*7290*/  LEA.HI.X.SX32 R5, R189, R217.reuse, 0x1, P1 ;  /* 0x000000d9bd057211 */ /* 0x080fe400008f0eff */
[-C--:B-1----:R-:W-:Y:S02]  /*72a0*/  LEA R6, P2, R188, R30.reuse, 0x1 ;  /* 0x0000001ebc067211 */ /* 0x082fe400078408ff */
[-C--:B------:R-:W-:Y:S01]  /*72b0*/  LEA R10, P1, R11, R30.reuse, 0x1 ;  /* 0x0000001e0b0a7211 */ /* 0x080fe200078208ff */
[----:B------:R-:W-:Y:S01]  /*72c0*/  IMAD R0, R187, c[0x0][0x198], RZ ;  /* 0x00006600bb007a24 */ /* 0x000fe200078e02ff */
[----:B------:R-:W-:Y:S02]  /*72d0*/  LEA R2, P6, R190, R30, 0x1 ;  /* 0x0000001ebe027211 */ /* 0x000fe400078c08ff */
[----:B------:R-:W-:-:S02]  /*72e0*/  LEA.HI.X.SX32 R7, R188, R217, 0x1, P2 ;  /* 0x000000d9bc077211 */ /* 0x000fc400010f0eff */
[----:B------:R-:W-:Y:S02]  /*72f0*/  ISETP.LT.AND P2, PT, R187, c[0x0][0x17c], !P0 ;  /* 0x00005f00bb007a0c */ /* 0x000fe40004741270 */
[-C--:B------:R-:W-:Y:S02]  /*7300*/  LEA.HI.X.SX32 R11, R11, R217.reuse, 0x1, P1 ;  /* 0x000000d90b0b7211 */ /* 0x080fe400008f0eff */
[----:B------:R-:W-:Y:S02]  /*7310*/  ISETP.LT.AND P1, PT, R185, c[0x0][0x17c], !P0 ;  /* 0x00005f00b9007a0c */ /* 0x000fe40004721270 */
[----:B------:R-:W-:Y:S02]  /*7320*/  ISETP.LT.AND P0, PT, R186, c[0x0][0x17c], !P0 ;  /* 0x00005f00ba007a0c */ /* 0x000fe40004701270 */
[----:B------:R-:W-:Y:S02]  /*7330*/  LEA.HI.X.SX32 R3, R190, R217, 0x1, P6 ;  /* 0x000000d9be037211 */ /* 0x000fe400030f0eff */
[----:B--2---:R-:W-:-:S02]  /*7340*/  LEA R8, P6, R0, R30, 0x1 ;  /* 0x0000001e00087211 */ /* 0x004fc400078c08ff */
[----:B------:R-:W-:Y:S02]  /*7350*/  PRMT R23, R23, 0x7632, R23 ;  /* 0x0000763217177816 */ /* 0x000fe40000000017 */
[----:B------:R-:W-:Y:S01]  /*7360*/  PRMT R27, R27, 0x7632, R27 ;  /* 0x000076321b1b7816 */ /* 0x000fe2000000001b */
[----:B------:R-:W-:Y:S01]  /*7370*/  IMAD R13, R186, c[0x0][0x198], RZ ;  /* 0x00006600ba0d7a24 */ /* 0x000fe200078e02ff */
[----:B------:R-:W-:Y:S02]  /*7380*/  PRMT R17, R17, 0x7632, R17 ;  /* 0x0000763211117816 */ /* 0x000fe40000000011 */
[----:B------:R-:W-:Y:S02]  /*7390*/  LEA.HI.X.SX32 R9, R0, R217, 0x1, P6 ;  /* 0x000000d900097211 */ /* 0x000fe400030f0eff */
[----:B------:R-:W-:Y:S01]  /*73a0*/  PRMT R21, R21, 0x7632, R21 ;  /* 0x0000763215157816 */ /* 0x000fe20000000015 */
[----:B------:R0:W-:Y:S01]  /*73b0*/  @P5 STG.E.U16 [R2.64], R23 ;  /* 0x0000001702005986 */ /* 0x0001e2000c101506 */
[----:B------:R-:W-:-:S03]  /*73c0*/  PRMT R25, R25, 0x7632, R25 ;  /* 0x0000763219197816 */ /* 0x000fc60000000019 */
[----:B------:R0:W-:Y:S01]  /*73d0*/  @P4 STG.E.U16 [R4.64], R27 ;  /* 0x0000001b04004986 */ /* 0x0001e2000c101506 */
[----:B------:R-:W-:-:S03]  /*73e0*/  LEA R12, P6, R13, R30, 0x1 ;  /* 0x0000001e0d0c7211 */ /* 0x000fc600078c08ff */
[----:B------:R0:W-:Y:S04]  /*73f0*/  @P3 STG.E.U16 [R6.64], R17 ;  /* 0x0000001106003986 */ /* 0x0001e8000c101506 */
[----:B------:R0:W-:Y:S01]  /*7400*/  @P2 STG.E.U16 [R8.64], R21 ;  /* 0x0000001508002986 */ /* 0x0001e2000c101506 */
[----:B------:R-:W-:-:S03]  /*7410*/  LEA.HI.X.SX32 R13, R13, R217, 0x1, P6 ;  /* 0x000000d90d0d7211 */ /* 0x000fc600030f0eff */
[----:B------:R0:W-:Y:S01]  /*7420*/  @P1 STG.E.U16 [R10.64], R25 ;  /* 0x000000190a001986 */ /* 0x0001e2000c101506 */
[----:B------:R-:W-:Y:S05]  /*7430*/  @!P0 EXIT ;  /* 0x000000000000894d */ /* 0x000fea0003800000 */
[----:B0-----:R-:W-:-:S05]  /*7440*/  PRMT R6, R29, 0x7632, R6 ;  /* 0x000076321d067816 */ /* 0x001fca0000000006 */
[----:B------:R-:W-:Y:S01]  /*7450*/  STG.E.U16 [R12.64], R6 ;  /* 0x000000060c007986 */ /* 0x000fe2000c101506 */
[----:B------:R-:W-:Y:S05]  /*7460*/  EXIT ;  /* 0x000000000000794d */ /* 0x000fea0003800000 */
.L_x_4:
[----:B------:R-:W-:-:S00]  /*7470*/  BRA `(.L_x_4) ;  /* 0xfffffff000007947 */ /* 0x000fc0000383ffff */
[----:B------:R-:W-:-:S00]  /*7480*/  NOP ;  /* 0x0000000000007918 */ /* 0x000fc00000000000 */
[----:B------:R-:W-:-:S00]  /*7490*/  NOP ;  /* 0x0000000000007918 */ /* 0x000fc00000000000 */
[----:B------:R-:W-:-:S00]  /*74a0*/  NOP ;  /* 0x0000000000007918 */ /* 0x000fc00000000000 */
[----:B------:R-:W-:-:S00]  /*74b0*/  NOP ;  /* 0x0000000000007918 */ /* 0x000fc00000000000 */
[----:B------:R-:W-:-:S00]  /*74c0*/  NOP ;  /* 0x0000000000007918 */ /* 0x000fc00000000000 */
[----:B------:R-:W-:-:S00]  /*74d0*/  NOP ;  /* 0x0000000000007918 */ /* 0x000fc00000000000 */
[----:B------:R-:W-:-:S00]  /*74e0*/  NOP ;  /* 0x0000000000007918 */ /* 0x000fc00000000000 */
[----:B------:R-:W-:-:S00]  /*74f0*/  NOP ;  /* 0x0000000000007918 */ /* 0x000fc00000000000 */
.L_x_5:


//--------------------- .nv.shared.matmul_kernel  --------------------------
	.section	.nv.shared.matmul_kernel,"aw",@nobits
	.sectionflags	@""
	.align	16
